//
// Generated by NVIDIA NVVM Compiler
//
// Compiler Build ID: CL-36424714
// Cuda compilation tools, release 13.0, V13.0.88
// Based on NVVM 20.0.0
//

.version 9.0
.target sm_100
.address_size 64

	// .globl	sgemm

.visible .entry sgemm(
	.param .u32 sgemm_param_0,
	.param .u32 sgemm_param_1,
	.param .u32 sgemm_param_2,
	.param .f32 sgemm_param_3,
	.param .u64 .ptr .align 1 sgemm_param_4,
	.param .u32 sgemm_param_5,
	.param .u64 .ptr .align 1 sgemm_param_6,
	.param .u32 sgemm_param_7,
	.param .f32 sgemm_param_8,
	.param .u64 .ptr .align 1 sgemm_param_9,
	.param .u32 sgemm_param_10
)
{
	.reg .pred 	%p<32>;
	.reg .b32 	%r<109>;
	.reg .b32 	%f<143>;
	.reg .b64 	%rd<76>;

	ld.param.u32 	%r54, [sgemm_param_0];
	ld.param.u32 	%r55, [sgemm_param_1];
	ld.param.u32 	%r56, [sgemm_param_2];
	ld.param.f32 	%f27, [sgemm_param_3];
	ld.param.u64 	%rd5, [sgemm_param_4];
	ld.param.u32 	%r57, [sgemm_param_5];
	ld.param.u64 	%rd6, [sgemm_param_6];
	ld.param.u32 	%r58, [sgemm_param_7];
	ld.param.f32 	%f28, [sgemm_param_8];
	ld.param.u64 	%rd7, [sgemm_param_9];
	ld.param.u32 	%r59, [sgemm_param_10];
	cvta.to.global.u64 	%rd1, %rd6;
	cvta.to.global.u64 	%rd2, %rd5;
	cvta.to.global.u64 	%rd3, %rd7;
	mov.u32 	%r60, %ctaid.x;
	mov.u32 	%r1, %ntid.x;
	mov.u32 	%r61, %tid.x;
	mad.lo.s32 	%r91, %r60, %r1, %r61;
	setp.ge.s32 	%p1, %r91, %r55;
	@%p1 bra 	$L__BB0_41;
	mov.u32 	%r62, %ctaid.y;
	mov.u32 	%r63, %ntid.y;
	mov.u32 	%r64, %tid.y;
	mad.lo.s32 	%r3, %r62, %r63, %r64;
	setp.lt.s32 	%p2, %r56, 1;
	mov.u32 	%r65, %nctaid.y;
	mul.lo.s32 	%r4, %r65, %r63;
	mov.u32 	%r66, %nctaid.x;
	mul.lo.s32 	%r5, %r66, %r1;
	@%p2 bra 	$L__BB0_35;
	setp.eq.f32 	%p10, %f28, 0f00000000;
	@%p10 bra 	$L__BB0_19;
	and.b32  	%r6, %r56, 7;
	and.b32  	%r7, %r56, 2147483640;
	neg.s32 	%r8, %r7;
	shl.b32 	%r9, %r57, 3;
	add.s64 	%rd4, %rd1, 16;
	mul.wide.s32 	%rd68, %r57, 4;
$L__BB0_4:
	setp.lt.s32 	%p21, %r3, %r54;
	@%p21 bra 	$L__BB0_6;
$L__BB0_5:
	add.s32 	%r91, %r91, %r5;
	setp.lt.s32 	%p31, %r91, %r55;
	@%p31 bra 	$L__BB0_4;
	bra.uni 	$L__BB0_41;
$L__BB0_6:
	mul.lo.s32 	%r12, %r91, %r58;
	mov.u32 	%r92, %r3;
$L__BB0_7:
	setp.lt.u32 	%p22, %r56, 8;
	mov.f32 	%f134, 0f00000000;
	mov.b32 	%r97, 0;
	@%p22 bra 	$L__BB0_10;
	mov.f32 	%f134, 0f00000000;
	mov.u32 	%r93, %r12;
	mov.u32 	%r94, %r92;
	mov.u32 	%r95, %r8;
$L__BB0_9:
	.pragma "nounroll";
	mul.wide.s32 	%rd44, %r93, 4;
	add.s64 	%rd45, %rd4, %rd44;
	mul.wide.s32 	%rd46, %r94, 4;
	add.s64 	%rd47, %rd2, %rd46;
	ld.global.f32 	%f81, [%rd47];
	ld.global.f32 	%f82, [%rd45+-16];
	fma.rn.f32 	%f83, %f81, %f82, %f134;
	mul.wide.s32 	%rd48, %r57, 4;
	add.s64 	%rd49, %rd47, %rd48;
	ld.global.f32 	%f84, [%rd49];
	ld.global.f32 	%f85, [%rd45+-12];
	fma.rn.f32 	%f86, %f84, %f85, %f83;
	add.s64 	%rd50, %rd49, %rd48;
	ld.global.f32 	%f87, [%rd50];
	ld.global.f32 	%f88, [%rd45+-8];
	fma.rn.f32 	%f89, %f87, %f88, %f86;
	add.s64 	%rd51, %rd50, %rd48;
	ld.global.f32 	%f90, [%rd51];
	ld.global.f32 	%f91, [%rd45+-4];
	fma.rn.f32 	%f92, %f90, %f91, %f89;
	add.s64 	%rd52, %rd51, %rd48;
	ld.global.f32 	%f93, [%rd52];
	ld.global.f32 	%f94, [%rd45];
	fma.rn.f32 	%f95, %f93, %f94, %f92;
	add.s64 	%rd53, %rd52, %rd48;
	ld.global.f32 	%f96, [%rd53];
	ld.global.f32 	%f97, [%rd45+4];
	fma.rn.f32 	%f98, %f96, %f97, %f95;
	add.s64 	%rd54, %rd53, %rd48;
	ld.global.f32 	%f99, [%rd54];
	ld.global.f32 	%f100, [%rd45+8];
	fma.rn.f32 	%f101, %f99, %f100, %f98;
	add.s64 	%rd55, %rd54, %rd48;
	ld.global.f32 	%f102, [%rd55];
	ld.global.f32 	%f103, [%rd45+12];
	fma.rn.f32 	%f134, %f102, %f103, %f101;
	add.s32 	%r95, %r95, 8;
	add.s32 	%r94, %r94, %r9;
	add.s32 	%r93, %r93, 8;
	setp.ne.s32 	%p23, %r95, 0;
	mov.u32 	%r97, %r7;
	@%p23 bra 	$L__BB0_9;
$L__BB0_10:
	setp.eq.s32 	%p24, %r6, 0;
	@%p24 bra 	$L__BB0_18;
	add.s32 	%r81, %r6, -1;
	setp.lt.u32 	%p25, %r81, 3;
	@%p25 bra 	$L__BB0_13;
	mad.lo.s32 	%r82, %r97, %r57, %r92;
	mul.wide.s32 	%rd56, %r82, 4;
	add.s64 	%rd57, %rd2, %rd56;
	ld.global.f32 	%f105, [%rd57];
	add.s32 	%r83, %r97, %r12;
	mul.wide.s32 	%rd58, %r83, 4;
	add.s64 	%rd59, %rd1, %rd58;
	ld.global.f32 	%f106, [%rd59];
	fma.rn.f32 	%f107, %f105, %f106, %f134;
	add.s64 	%rd61, %rd57, %rd68;
	ld.global.f32 	%f108, [%rd61];
	ld.global.f32 	%f109, [%rd59+4];
	fma.rn.f32 	%f110, %f108, %f109, %f107;
	add.s64 	%rd62, %rd61, %rd68;
	ld.global.f32 	%f111, [%rd62];
	ld.global.f32 	%f112, [%rd59+8];
	fma.rn.f32 	%f113, %f111, %f112, %f110;
	add.s64 	%rd63, %rd62, %rd68;
	ld.global.f32 	%f114, [%rd63];
	ld.global.f32 	%f115, [%rd59+12];
	fma.rn.f32 	%f134, %f114, %f115, %f113;
	add.s32 	%r97, %r97, 4;
$L__BB0_13:
	and.b32  	%r84, %r56, 3;
	setp.eq.s32 	%p26, %r84, 0;
	@%p26 bra 	$L__BB0_18;
	setp.eq.s32 	%p27, %r84, 1;
	@%p27 bra 	$L__BB0_16;
	mad.lo.s32 	%r85, %r97, %r57, %r92;
	mul.wide.s32 	%rd64, %r85, 4;
	add.s64 	%rd65, %rd2, %rd64;
	ld.global.f32 	%f117, [%rd65];
	add.s32 	%r86, %r97, %r12;
	mul.wide.s32 	%rd66, %r86, 4;
	add.s64 	%rd67, %rd1, %rd66;
	ld.global.f32 	%f118, [%rd67];
	fma.rn.f32 	%f119, %f117, %f118, %f134;
	add.s64 	%rd69, %rd65, %rd68;
	ld.global.f32 	%f120, [%rd69];
	ld.global.f32 	%f121, [%rd67+4];
	fma.rn.f32 	%f134, %f120, %f121, %f119;
	add.s32 	%r97, %r97, 2;
$L__BB0_16:
	and.b32  	%r87, %r56, 1;
	setp.eq.b32 	%p28, %r87, 1;
	not.pred 	%p29, %p28;
	@%p29 bra 	$L__BB0_18;
	mad.lo.s32 	%r88, %r97, %r57, %r92;
	mul.wide.s32 	%rd70, %r88, 4;
	add.s64 	%rd71, %rd2, %rd70;
	ld.global.f32 	%f122, [%rd71];
	add.s32 	%r89, %r97, %r12;
	mul.wide.s32 	%rd72, %r89, 4;
	add.s64 	%rd73, %rd1, %rd72;
	ld.global.f32 	%f123, [%rd73];
	fma.rn.f32 	%f134, %f122, %f123, %f134;
$L__BB0_18:
	mad.lo.s32 	%r90, %r91, %r59, %r92;
	mul.wide.s32 	%rd74, %r90, 4;
	add.s64 	%rd75, %rd3, %rd74;
	ld.global.f32 	%f124, [%rd75];
	mul.f32 	%f125, %f28, %f124;
	fma.rn.f32 	%f126, %f27, %f134, %f125;
	st.global.f32 	[%rd75], %f126;
	add.s32 	%r92, %r92, %r4;
	setp.lt.s32 	%p30, %r92, %r54;
	@%p30 bra 	$L__BB0_7;
	bra.uni 	$L__BB0_5;
$L__BB0_19:
	and.b32  	%r26, %r56, 7;
	add.s32 	%r27, %r26, -1;
	and.b32  	%r28, %r56, 3;
	and.b32  	%r29, %r56, 2147483640;
	and.b32  	%r30, %r56, 1;
	mul.wide.s32 	%rd36, %r57, 4;
$L__BB0_20:
	setp.lt.s32 	%p11, %r3, %r54;
	@%p11 bra 	$L__BB0_22;
$L__BB0_21:
	add.s32 	%r91, %r91, %r5;
	setp.lt.s32 	%p20, %r91, %r55;
	@%p20 bra 	$L__BB0_20;
	bra.uni 	$L__BB0_41;
$L__BB0_22:
	mul.lo.s32 	%r33, %r91, %r58;
	mul.lo.s32 	%r34, %r91, %r59;
	mov.u32 	%r100, %r3;
$L__BB0_23:
	setp.lt.u32 	%p12, %r56, 8;
	mov.f32 	%f142, 0f00000000;
	mov.b32 	%r103, 0;
	@%p12 bra 	$L__BB0_26;
	mov.f32 	%f142, 0f00000000;
	mov.b32 	%r101, 0;
$L__BB0_25:
	.pragma "nounroll";
	mad.lo.s32 	%r71, %r101, %r57, %r100;
	mul.wide.s32 	%rd12, %r71, 4;
	add.s64 	%rd13, %rd2, %rd12;
	ld.global.f32 	%f34, [%rd13];
	add.s32 	%r72, %r101, %r33;
	mul.wide.s32 	%rd14, %r72, 4;
	add.s64 	%rd15, %rd1, %rd14;
	ld.global.f32 	%f35, [%rd15];
	fma.rn.f32 	%f36, %f34, %f35, %f142;
	mul.wide.s32 	%rd16, %r57, 4;
	add.s64 	%rd17, %rd13, %rd16;
	ld.global.f32 	%f37, [%rd17];
	ld.global.f32 	%f38, [%rd15+4];
	fma.rn.f32 	%f39, %f37, %f38, %f36;
	add.s64 	%rd18, %rd17, %rd16;
	ld.global.f32 	%f40, [%rd18];
	ld.global.f32 	%f41, [%rd15+8];
	fma.rn.f32 	%f42, %f40, %f41, %f39;
	add.s64 	%rd19, %rd18, %rd16;
	ld.global.f32 	%f43, [%rd19];
	ld.global.f32 	%f44, [%rd15+12];
	fma.rn.f32 	%f45, %f43, %f44, %f42;
	add.s64 	%rd20, %rd19, %rd16;
	ld.global.f32 	%f46, [%rd20];
	ld.global.f32 	%f47, [%rd15+16];
	fma.rn.f32 	%f48, %f46, %f47, %f45;
	add.s64 	%rd21, %rd20, %rd16;
	ld.global.f32 	%f49, [%rd21];
	ld.global.f32 	%f50, [%rd15+20];
	fma.rn.f32 	%f51, %f49, %f50, %f48;
	add.s64 	%rd22, %rd21, %rd16;
	ld.global.f32 	%f52, [%rd22];
	ld.global.f32 	%f53, [%rd15+24];
	fma.rn.f32 	%f54, %f52, %f53, %f51;
	add.s64 	%rd23, %rd22, %rd16;
	ld.global.f32 	%f55, [%rd23];
	ld.global.f32 	%f56, [%rd15+28];
	fma.rn.f32 	%f142, %f55, %f56, %f54;
	add.s32 	%r101, %r101, 8;
	setp.ne.s32 	%p13, %r101, %r29;
	mov.u32 	%r103, %r29;
	@%p13 bra 	$L__BB0_25;
$L__BB0_26:
	setp.eq.s32 	%p14, %r26, 0;
	@%p14 bra 	$L__BB0_34;
	setp.lt.u32 	%p15, %r27, 3;
	@%p15 bra 	$L__BB0_29;
	mad.lo.s32 	%r73, %r103, %r57, %r100;
	mul.wide.s32 	%rd24, %r73, 4;
	add.s64 	%rd25, %rd2, %rd24;
	ld.global.f32 	%f58, [%rd25];
	add.s32 	%r74, %r103, %r33;
	mul.wide.s32 	%rd26, %r74, 4;
	add.s64 	%rd27, %rd1, %rd26;
	ld.global.f32 	%f59, [%rd27];
	fma.rn.f32 	%f60, %f58, %f59, %f142;
	add.s64 	%rd29, %rd25, %rd36;
	ld.global.f32 	%f61, [%rd29];
	ld.global.f32 	%f62, [%rd27+4];
	fma.rn.f32 	%f63, %f61, %f62, %f60;
	add.s64 	%rd30, %rd29, %rd36;
	ld.global.f32 	%f64, [%rd30];
	ld.global.f32 	%f65, [%rd27+8];
	fma.rn.f32 	%f66, %f64, %f65, %f63;
	add.s64 	%rd31, %rd30, %rd36;
	ld.global.f32 	%f67, [%rd31];
	ld.global.f32 	%f68, [%rd27+12];
	fma.rn.f32 	%f142, %f67, %f68, %f66;
	add.s32 	%r103, %r103, 4;
$L__BB0_29:
	setp.eq.s32 	%p16, %r28, 0;
	@%p16 bra 	$L__BB0_34;
	setp.eq.s32 	%p17, %r28, 1;
	@%p17 bra 	$L__BB0_32;
	mad.lo.s32 	%r75, %r103, %r57, %r100;
	mul.wide.s32 	%rd32, %r75, 4;
	add.s64 	%rd33, %rd2, %rd32;
	ld.global.f32 	%f70, [%rd33];
	add.s32 	%r76, %r103, %r33;
	mul.wide.s32 	%rd34, %r76, 4;
	add.s64 	%rd35, %rd1, %rd34;
	ld.global.f32 	%f71, [%rd35];
	fma.rn.f32 	%f72, %f70, %f71, %f142;
	add.s64 	%rd37, %rd33, %rd36;
	ld.global.f32 	%f73, [%rd37];
	ld.global.f32 	%f74, [%rd35+4];
	fma.rn.f32 	%f142, %f73, %f74, %f72;
	add.s32 	%r103, %r103, 2;
$L__BB0_32:
	setp.eq.s32 	%p18, %r30, 0;
	@%p18 bra 	$L__BB0_34;
	mad.lo.s32 	%r77, %r103, %r57, %r100;
	mul.wide.s32 	%rd38, %r77, 4;
	add.s64 	%rd39, %rd2, %rd38;
	ld.global.f32 	%f75, [%rd39];
	add.s32 	%r78, %r103, %r33;
	mul.wide.s32 	%rd40, %r78, 4;
	add.s64 	%rd41, %rd1, %rd40;
	ld.global.f32 	%f76, [%rd41];
	fma.rn.f32 	%f142, %f75, %f76, %f142;
$L__BB0_34:
	mul.f32 	%f77, %f27, %f142;
	add.s32 	%r79, %r100, %r34;
	mul.wide.s32 	%rd42, %r79, 4;
	add.s64 	%rd43, %rd3, %rd42;
	st.global.f32 	[%rd43], %f77;
	add.s32 	%r100, %r100, %r4;
	setp.lt.s32 	%p19, %r100, %r54;
	@%p19 bra 	$L__BB0_23;
	bra.uni 	$L__BB0_21;
$L__BB0_35:
	setp.neu.f32 	%p3, %f28, 0f00000000;
	@%p3 bra 	$L__BB0_42;
	mul.f32 	%f25, %f27, 0f00000000;
$L__BB0_37:
	setp.ge.s32 	%p4, %r3, %r54;
	@%p4 bra 	$L__BB0_40;
	mul.lo.s32 	%r50, %r91, %r59;
	mov.u32 	%r108, %r3;
$L__BB0_39:
	add.s32 	%r67, %r108, %r50;
	mul.wide.s32 	%rd8, %r67, 4;
	add.s64 	%rd9, %rd3, %rd8;
	st.global.f32 	[%rd9], %f25;
	add.s32 	%r108, %r108, %r4;
	setp.lt.s32 	%p5, %r108, %r54;
	@%p5 bra 	$L__BB0_39;
$L__BB0_40:
	add.s32 	%r91, %r91, %r5;
	setp.lt.s32 	%p6, %r91, %r55;
	@%p6 bra 	$L__BB0_37;
$L__BB0_41:
	ret;
$L__BB0_42:
	mul.f32 	%f26, %f27, 0f00000000;
$L__BB0_43:
	setp.lt.s32 	%p7, %r3, %r54;
	@%p7 bra 	$L__BB0_45;
$L__BB0_44:
	add.s32 	%r91, %r91, %r5;
	setp.lt.s32 	%p9, %r91, %r55;
	@%p9 bra 	$L__BB0_43;
	bra.uni 	$L__BB0_41;
$L__BB0_45:
	mul.lo.s32 	%r46, %r91, %r59;
	mov.u32 	%r106, %r3;
$L__BB0_46:
	add.s32 	%r68, %r106, %r46;
	mul.wide.s32 	%rd10, %r68, 4;
	add.s64 	%rd11, %rd3, %rd10;
	ld.global.f32 	%f29, [%rd11];
	fma.rn.f32 	%f30, %f28, %f29, %f26;
	st.global.f32 	[%rd11], %f30;
	add.s32 	%r106, %r106, %r4;
	setp.lt.s32 	%p8, %r106, %r54;
	@%p8 bra 	$L__BB0_46;
	bra.uni 	$L__BB0_44;

}
	// .globl	dgemm
.visible .entry dgemm(
	.param .u32 dgemm_param_0,
	.param .u32 dgemm_param_1,
	.param .u32 dgemm_param_2,
	.param .f64 dgemm_param_3,
	.param .u64 .ptr .align 1 dgemm_param_4,
	.param .u32 dgemm_param_5,
	.param .u64 .ptr .align 1 dgemm_param_6,
	.param .u32 dgemm_param_7,
	.param .f64 dgemm_param_8,
	.param .u64 .ptr .align 1 dgemm_param_9,
	.param .u32 dgemm_param_10
)
{
	.reg .pred 	%p<33>;
	.reg .b32 	%r<111>;
	.reg .b64 	%rd<75>;
	.reg .b64 	%fd<147>;

	ld.param.u32 	%r50, [dgemm_param_0];
	ld.param.u32 	%r51, [dgemm_param_1];
	ld.param.u32 	%r52, [dgemm_param_2];
	ld.param.u64 	%rd4, [dgemm_param_4];
	ld.param.u32 	%r53, [dgemm_param_5];
	ld.param.u64 	%rd5, [dgemm_param_6];
	ld.param.f64 	%fd28, [dgemm_param_8];
	ld.param.u64 	%rd6, [dgemm_param_9];
	ld.param.u32 	%r55, [dgemm_param_10];
	cvta.to.global.u64 	%rd1, %rd5;
	cvta.to.global.u64 	%rd2, %rd4;
	cvta.to.global.u64 	%rd3, %rd6;
	mov.u32 	%r56, %ctaid.x;
	mov.u32 	%r1, %ntid.x;
	mov.u32 	%r57, %tid.x;
	mad.lo.s32 	%r93, %r56, %r1, %r57;
	setp.ge.s32 	%p1, %r93, %r51;
	@%p1 bra 	$L__BB1_41;
	mov.u32 	%r58, %ctaid.y;
	mov.u32 	%r59, %ntid.y;
	mov.u32 	%r60, %tid.y;
	mad.lo.s32 	%r3, %r58, %r59, %r60;
	setp.lt.s32 	%p2, %r52, 1;
	mov.u32 	%r61, %nctaid.y;
	mul.lo.s32 	%r4, %r61, %r59;
	mov.u32 	%r62, %nctaid.x;
	mul.lo.s32 	%r5, %r62, %r1;
	@%p2 bra 	$L__BB1_35;
	setp.eq.f64 	%p10, %fd28, 0d0000000000000000;
	@%p10 bra 	$L__BB1_19;
	and.b32  	%r6, %r52, 7;
	and.b32  	%r7, %r52, 2147483640;
	shl.b32 	%r8, %r53, 3;
	mul.wide.s32 	%rd67, %r53, 8;
$L__BB1_4:
	setp.lt.s32 	%p22, %r3, %r50;
	@%p22 bra 	$L__BB1_6;
$L__BB1_5:
	add.s32 	%r93, %r93, %r5;
	setp.lt.s32 	%p32, %r93, %r51;
	@%p32 bra 	$L__BB1_4;
	bra.uni 	$L__BB1_41;
$L__BB1_6:
	ld.param.u32 	%r92, [dgemm_param_7];
	mul.lo.s32 	%r11, %r93, %r92;
	mov.u32 	%r94, %r3;
$L__BB1_7:
	setp.lt.u32 	%p23, %r52, 8;
	mov.f64 	%fd138, 0d0000000000000000;
	mov.b32 	%r99, 0;
	@%p23 bra 	$L__BB1_10;
	and.b32  	%r80, %r52, 2147483640;
	neg.s32 	%r97, %r80;
	mov.f64 	%fd138, 0d0000000000000000;
	mov.u32 	%r95, %r11;
	mov.u32 	%r96, %r94;
$L__BB1_9:
	.pragma "nounroll";
	mul.wide.s32 	%rd43, %r95, 8;
	add.s64 	%rd44, %rd1, %rd43;
	mul.wide.s32 	%rd45, %r96, 8;
	add.s64 	%rd46, %rd2, %rd45;
	ld.global.f64 	%fd81, [%rd46];
	ld.global.f64 	%fd82, [%rd44];
	fma.rn.f64 	%fd83, %fd81, %fd82, %fd138;
	mul.wide.s32 	%rd47, %r53, 8;
	add.s64 	%rd48, %rd46, %rd47;
	ld.global.f64 	%fd84, [%rd48];
	ld.global.f64 	%fd85, [%rd44+8];
	fma.rn.f64 	%fd86, %fd84, %fd85, %fd83;
	add.s64 	%rd49, %rd48, %rd47;
	ld.global.f64 	%fd87, [%rd49];
	ld.global.f64 	%fd88, [%rd44+16];
	fma.rn.f64 	%fd89, %fd87, %fd88, %fd86;
	add.s64 	%rd50, %rd49, %rd47;
	ld.global.f64 	%fd90, [%rd50];
	ld.global.f64 	%fd91, [%rd44+24];
	fma.rn.f64 	%fd92, %fd90, %fd91, %fd89;
	add.s64 	%rd51, %rd50, %rd47;
	ld.global.f64 	%fd93, [%rd51];
	ld.global.f64 	%fd94, [%rd44+32];
	fma.rn.f64 	%fd95, %fd93, %fd94, %fd92;
	add.s64 	%rd52, %rd51, %rd47;
	ld.global.f64 	%fd96, [%rd52];
	ld.global.f64 	%fd97, [%rd44+40];
	fma.rn.f64 	%fd98, %fd96, %fd97, %fd95;
	add.s64 	%rd53, %rd52, %rd47;
	ld.global.f64 	%fd99, [%rd53];
	ld.global.f64 	%fd100, [%rd44+48];
	fma.rn.f64 	%fd101, %fd99, %fd100, %fd98;
	add.s64 	%rd54, %rd53, %rd47;
	ld.global.f64 	%fd102, [%rd54];
	ld.global.f64 	%fd103, [%rd44+56];
	fma.rn.f64 	%fd138, %fd102, %fd103, %fd101;
	add.s32 	%r97, %r97, 8;
	add.s32 	%r96, %r96, %r8;
	add.s32 	%r95, %r95, 8;
	setp.ne.s32 	%p24, %r97, 0;
	mov.u32 	%r99, %r7;
	@%p24 bra 	$L__BB1_9;
$L__BB1_10:
	setp.eq.s32 	%p25, %r6, 0;
	@%p25 bra 	$L__BB1_18;
	add.s32 	%r81, %r6, -1;
	setp.lt.u32 	%p26, %r81, 3;
	@%p26 bra 	$L__BB1_13;
	mad.lo.s32 	%r82, %r99, %r53, %r94;
	mul.wide.s32 	%rd55, %r82, 8;
	add.s64 	%rd56, %rd2, %rd55;
	ld.global.f64 	%fd105, [%rd56];
	add.s32 	%r83, %r99, %r11;
	mul.wide.s32 	%rd57, %r83, 8;
	add.s64 	%rd58, %rd1, %rd57;
	ld.global.f64 	%fd106, [%rd58];
	fma.rn.f64 	%fd107, %fd105, %fd106, %fd138;
	add.s64 	%rd60, %rd56, %rd67;
	ld.global.f64 	%fd108, [%rd60];
	ld.global.f64 	%fd109, [%rd58+8];
	fma.rn.f64 	%fd110, %fd108, %fd109, %fd107;
	add.s64 	%rd61, %rd60, %rd67;
	ld.global.f64 	%fd111, [%rd61];
	ld.global.f64 	%fd112, [%rd58+16];
	fma.rn.f64 	%fd113, %fd111, %fd112, %fd110;
	add.s64 	%rd62, %rd61, %rd67;
	ld.global.f64 	%fd114, [%rd62];
	ld.global.f64 	%fd115, [%rd58+24];
	fma.rn.f64 	%fd138, %fd114, %fd115, %fd113;
	add.s32 	%r99, %r99, 4;
$L__BB1_13:
	and.b32  	%r84, %r52, 3;
	setp.eq.s32 	%p27, %r84, 0;
	@%p27 bra 	$L__BB1_18;
	setp.eq.s32 	%p28, %r84, 1;
	@%p28 bra 	$L__BB1_16;
	mad.lo.s32 	%r85, %r99, %r53, %r94;
	mul.wide.s32 	%rd63, %r85, 8;
	add.s64 	%rd64, %rd2, %rd63;
	ld.global.f64 	%fd117, [%rd64];
	add.s32 	%r86, %r99, %r11;
	mul.wide.s32 	%rd65, %r86, 8;
	add.s64 	%rd66, %rd1, %rd65;
	ld.global.f64 	%fd118, [%rd66];
	fma.rn.f64 	%fd119, %fd117, %fd118, %fd138;
	add.s64 	%rd68, %rd64, %rd67;
	ld.global.f64 	%fd120, [%rd68];
	ld.global.f64 	%fd121, [%rd66+8];
	fma.rn.f64 	%fd138, %fd120, %fd121, %fd119;
	add.s32 	%r99, %r99, 2;
$L__BB1_16:
	and.b32  	%r87, %r52, 1;
	setp.eq.b32 	%p29, %r87, 1;
	not.pred 	%p30, %p29;
	@%p30 bra 	$L__BB1_18;
	mad.lo.s32 	%r88, %r99, %r53, %r94;
	mul.wide.s32 	%rd69, %r88, 8;
	add.s64 	%rd70, %rd2, %rd69;
	ld.global.f64 	%fd122, [%rd70];
	add.s32 	%r89, %r99, %r11;
	mul.wide.s32 	%rd71, %r89, 8;
	add.s64 	%rd72, %rd1, %rd71;
	ld.global.f64 	%fd123, [%rd72];
	fma.rn.f64 	%fd138, %fd122, %fd123, %fd138;
$L__BB1_18:
	ld.param.f64 	%fd130, [dgemm_param_3];
	mad.lo.s32 	%r90, %r93, %r55, %r94;
	mul.wide.s32 	%rd73, %r90, 8;
	add.s64 	%rd74, %rd3, %rd73;
	ld.global.f64 	%fd124, [%rd74];
	mul.f64 	%fd125, %fd28, %fd124;
	fma.rn.f64 	%fd126, %fd130, %fd138, %fd125;
	st.global.f64 	[%rd74], %fd126;
	add.s32 	%r94, %r94, %r4;
	setp.lt.s32 	%p31, %r94, %r50;
	@%p31 bra 	$L__BB1_7;
	bra.uni 	$L__BB1_5;
$L__BB1_19:
	and.b32  	%r26, %r52, 7;
	and.b32  	%r27, %r52, 2147483640;
	mul.wide.s32 	%rd35, %r53, 8;
$L__BB1_20:
	setp.lt.s32 	%p11, %r3, %r50;
	@%p11 bra 	$L__BB1_22;
$L__BB1_21:
	add.s32 	%r93, %r93, %r5;
	setp.lt.s32 	%p21, %r93, %r51;
	@%p21 bra 	$L__BB1_20;
	bra.uni 	$L__BB1_41;
$L__BB1_22:
	ld.param.u32 	%r91, [dgemm_param_7];
	mul.lo.s32 	%r30, %r93, %r91;
	mov.u32 	%r102, %r3;
$L__BB1_23:
	setp.lt.u32 	%p12, %r52, 8;
	mov.f64 	%fd146, 0d0000000000000000;
	mov.b32 	%r105, 0;
	@%p12 bra 	$L__BB1_26;
	mov.f64 	%fd146, 0d0000000000000000;
	mov.b32 	%r103, 0;
$L__BB1_25:
	.pragma "nounroll";
	mad.lo.s32 	%r67, %r103, %r53, %r102;
	mul.wide.s32 	%rd11, %r67, 8;
	add.s64 	%rd12, %rd2, %rd11;
	ld.global.f64 	%fd34, [%rd12];
	add.s32 	%r68, %r103, %r30;
	mul.wide.s32 	%rd13, %r68, 8;
	add.s64 	%rd14, %rd1, %rd13;
	ld.global.f64 	%fd35, [%rd14];
	fma.rn.f64 	%fd36, %fd34, %fd35, %fd146;
	mul.wide.s32 	%rd15, %r53, 8;
	add.s64 	%rd16, %rd12, %rd15;
	ld.global.f64 	%fd37, [%rd16];
	ld.global.f64 	%fd38, [%rd14+8];
	fma.rn.f64 	%fd39, %fd37, %fd38, %fd36;
	add.s64 	%rd17, %rd16, %rd15;
	ld.global.f64 	%fd40, [%rd17];
	ld.global.f64 	%fd41, [%rd14+16];
	fma.rn.f64 	%fd42, %fd40, %fd41, %fd39;
	add.s64 	%rd18, %rd17, %rd15;
	ld.global.f64 	%fd43, [%rd18];
	ld.global.f64 	%fd44, [%rd14+24];
	fma.rn.f64 	%fd45, %fd43, %fd44, %fd42;
	add.s64 	%rd19, %rd18, %rd15;
	ld.global.f64 	%fd46, [%rd19];
	ld.global.f64 	%fd47, [%rd14+32];
	fma.rn.f64 	%fd48, %fd46, %fd47, %fd45;
	add.s64 	%rd20, %rd19, %rd15;
	ld.global.f64 	%fd49, [%rd20];
	ld.global.f64 	%fd50, [%rd14+40];
	fma.rn.f64 	%fd51, %fd49, %fd50, %fd48;
	add.s64 	%rd21, %rd20, %rd15;
	ld.global.f64 	%fd52, [%rd21];
	ld.global.f64 	%fd53, [%rd14+48];
	fma.rn.f64 	%fd54, %fd52, %fd53, %fd51;
	add.s64 	%rd22, %rd21, %rd15;
	ld.global.f64 	%fd55, [%rd22];
	ld.global.f64 	%fd56, [%rd14+56];
	fma.rn.f64 	%fd146, %fd55, %fd56, %fd54;
	add.s32 	%r103, %r103, 8;
	setp.ne.s32 	%p13, %r103, %r27;
	mov.u32 	%r105, %r27;
	@%p13 bra 	$L__BB1_25;
$L__BB1_26:
	setp.eq.s32 	%p14, %r26, 0;
	@%p14 bra 	$L__BB1_34;
	add.s32 	%r69, %r26, -1;
	setp.lt.u32 	%p15, %r69, 3;
	@%p15 bra 	$L__BB1_29;
	mad.lo.s32 	%r70, %r105, %r53, %r102;
	mul.wide.s32 	%rd23, %r70, 8;
	add.s64 	%rd24, %rd2, %rd23;
	ld.global.f64 	%fd58, [%rd24];
	add.s32 	%r71, %r105, %r30;
	mul.wide.s32 	%rd25, %r71, 8;
	add.s64 	%rd26, %rd1, %rd25;
	ld.global.f64 	%fd59, [%rd26];
	fma.rn.f64 	%fd60, %fd58, %fd59, %fd146;
	add.s64 	%rd28, %rd24, %rd35;
	ld.global.f64 	%fd61, [%rd28];
	ld.global.f64 	%fd62, [%rd26+8];
	fma.rn.f64 	%fd63, %fd61, %fd62, %fd60;
	add.s64 	%rd29, %rd28, %rd35;
	ld.global.f64 	%fd64, [%rd29];
	ld.global.f64 	%fd65, [%rd26+16];
	fma.rn.f64 	%fd66, %fd64, %fd65, %fd63;
	add.s64 	%rd30, %rd29, %rd35;
	ld.global.f64 	%fd67, [%rd30];
	ld.global.f64 	%fd68, [%rd26+24];
	fma.rn.f64 	%fd146, %fd67, %fd68, %fd66;
	add.s32 	%r105, %r105, 4;
$L__BB1_29:
	and.b32  	%r72, %r52, 3;
	setp.eq.s32 	%p16, %r72, 0;
	@%p16 bra 	$L__BB1_34;
	setp.eq.s32 	%p17, %r72, 1;
	@%p17 bra 	$L__BB1_32;
	mad.lo.s32 	%r73, %r105, %r53, %r102;
	mul.wide.s32 	%rd31, %r73, 8;
	add.s64 	%rd32, %rd2, %rd31;
	ld.global.f64 	%fd70, [%rd32];
	add.s32 	%r74, %r105, %r30;
	mul.wide.s32 	%rd33, %r74, 8;
	add.s64 	%rd34, %rd1, %rd33;
	ld.global.f64 	%fd71, [%rd34];
	fma.rn.f64 	%fd72, %fd70, %fd71, %fd146;
	add.s64 	%rd36, %rd32, %rd35;
	ld.global.f64 	%fd73, [%rd36];
	ld.global.f64 	%fd74, [%rd34+8];
	fma.rn.f64 	%fd146, %fd73, %fd74, %fd72;
	add.s32 	%r105, %r105, 2;
$L__BB1_32:
	and.b32  	%r75, %r52, 1;
	setp.eq.b32 	%p18, %r75, 1;
	not.pred 	%p19, %p18;
	@%p19 bra 	$L__BB1_34;
	mad.lo.s32 	%r76, %r105, %r53, %r102;
	mul.wide.s32 	%rd37, %r76, 8;
	add.s64 	%rd38, %rd2, %rd37;
	ld.global.f64 	%fd75, [%rd38];
	add.s32 	%r77, %r105, %r30;
	mul.wide.s32 	%rd39, %r77, 8;
	add.s64 	%rd40, %rd1, %rd39;
	ld.global.f64 	%fd76, [%rd40];
	fma.rn.f64 	%fd146, %fd75, %fd76, %fd146;
$L__BB1_34:
	ld.param.f64 	%fd129, [dgemm_param_3];
	mul.f64 	%fd77, %fd129, %fd146;
	mad.lo.s32 	%r78, %r93, %r55, %r102;
	mul.wide.s32 	%rd41, %r78, 8;
	add.s64 	%rd42, %rd3, %rd41;
	st.global.f64 	[%rd42], %fd77;
	add.s32 	%r102, %r102, %r4;
	setp.lt.s32 	%p20, %r102, %r50;
	@%p20 bra 	$L__BB1_23;
	bra.uni 	$L__BB1_21;
$L__BB1_35:
	setp.neu.f64 	%p3, %fd28, 0d0000000000000000;
	@%p3 bra 	$L__BB1_42;
	ld.param.f64 	%fd127, [dgemm_param_3];
	mul.f64 	%fd25, %fd127, 0d0000000000000000;
$L__BB1_37:
	setp.ge.s32 	%p4, %r3, %r50;
	@%p4 bra 	$L__BB1_40;
	mul.lo.s32 	%r46, %r93, %r55;
	mov.u32 	%r110, %r3;
$L__BB1_39:
	add.s32 	%r63, %r110, %r46;
	mul.wide.s32 	%rd7, %r63, 8;
	add.s64 	%rd8, %rd3, %rd7;
	st.global.f64 	[%rd8], %fd25;
	add.s32 	%r110, %r110, %r4;
	setp.lt.s32 	%p5, %r110, %r50;
	@%p5 bra 	$L__BB1_39;
$L__BB1_40:
	add.s32 	%r93, %r93, %r5;
	setp.lt.s32 	%p6, %r93, %r51;
	@%p6 bra 	$L__BB1_37;
$L__BB1_41:
	ret;
$L__BB1_42:
	ld.param.f64 	%fd128, [dgemm_param_3];
	mul.f64 	%fd26, %fd128, 0d0000000000000000;
$L__BB1_43:
	setp.lt.s32 	%p7, %r3, %r50;
	@%p7 bra 	$L__BB1_45;
$L__BB1_44:
	add.s32 	%r93, %r93, %r5;
	setp.lt.s32 	%p9, %r93, %r51;
	@%p9 bra 	$L__BB1_43;
	bra.uni 	$L__BB1_41;
$L__BB1_45:
	mul.lo.s32 	%r42, %r93, %r55;
	mov.u32 	%r108, %r3;
$L__BB1_46:
	add.s32 	%r64, %r108, %r42;
	mul.wide.s32 	%rd9, %r64, 8;
	add.s64 	%rd10, %rd3, %rd9;
	ld.global.f64 	%fd29, [%rd10];
	fma.rn.f64 	%fd30, %fd28, %fd29, %fd26;
	st.global.f64 	[%rd10], %fd30;
	add.s32 	%r108, %r108, %r4;
	setp.lt.s32 	%p8, %r108, %r50;
	@%p8 bra 	$L__BB1_46;
	bra.uni 	$L__BB1_44;

}


// ===== COMPILED SASS (sm_100) =====

	.target	sm_100

	.elftype	@"ET_EXEC"


//--------------------- .note.nv.tkinfo           --------------------------
	.section	.note.nv.tkinfo,"",@"SHT_NOTE"
	.sectionflags	@"SHF_NOTE_NV_TKINFO"
	.tkinfo
        /*0018*/ 	.word	0x00000002
        /*0030*/ 	.string	""
        /*0030*/ 	.string	"ptxas"
        /*0030*/ 	.string	"Cuda compilation tools, release 13.0, V13.0.88"
        /*0030*/ 	.string	"Build cuda_13.0.r13.0/compiler.36424714_0"
        /*0030*/ 	.string	"-arch sm_100 -m 64 "



//--------------------- .note.nv.cuinfo           --------------------------
	.section	.note.nv.cuinfo,"",@"SHT_NOTE"
	.sectionflags	@"SHF_NOTE_NV_CUINFO"
        /*0018*/ 	.short	0x0002
        /*001a*/ 	.short	0x0064
        /*001c*/ 	.short	0x0082
	.zero		2


//--------------------- .nv.info                  --------------------------
	.section	.nv.info,"",@"SHT_CUDA_INFO"
	.align	4


	//----- nvinfo : EIATTR_REGCOUNT
	.align		4
        /*0000*/ 	.byte	0x04, 0x2f
        /*0002*/ 	.short	(.L_1 - .L_0)
	.align		4
.L_0:
        /*0004*/ 	.word	index@(sgemm)
        /*0008*/ 	.word	0x00000020


	//----- nvinfo : EIATTR_FRAME_SIZE
	.align		4
.L_1:
        /*000c*/ 	.byte	0x04, 0x11
        /*000e*/ 	.short	(.L_3 - .L_2)
	.align		4
.L_2:
        /*0010*/ 	.word	index@(sgemm)
        /*0014*/ 	.word	0x00000000


	//----- nvinfo : EIATTR_REGCOUNT
	.align		4
.L_3:
        /*0018*/ 	.byte	0x04, 0x2f
        /*001a*/ 	.short	(.L_5 - .L_4)
	.align		4
.L_4:
        /*001c*/ 	.word	index@(dgemm)
        /*0020*/ 	.word	0x00000020


	//----- nvinfo : EIATTR_FRAME_SIZE
	.align		4
.L_5:
        /*0024*/ 	.byte	0x04, 0x11
        /*0026*/ 	.short	(.L_7 - .L_6)
	.align		4
.L_6:
        /*0028*/ 	.word	index@(dgemm)
        /*002c*/ 	.word	0x00000000


	//----- nvinfo : EIATTR_MIN_STACK_SIZE
	.align		4
.L_7:
        /*0030*/ 	.byte	0x04, 0x12
        /*0032*/ 	.short	(.L_9 - .L_8)
	.align		4
.L_8:
        /*0034*/ 	.word	index@(dgemm)
        /*0038*/ 	.word	0x00000000


	//----- nvinfo : EIATTR_MIN_STACK_SIZE
	.align		4
.L_9:
        /*003c*/ 	.byte	0x04, 0x12
        /*003e*/ 	.short	(.L_11 - .L_10)
	.align		4
.L_10:
        /*0040*/ 	.word	index@(sgemm)
        /*0044*/ 	.word	0x00000000
.L_11:


//--------------------- .nv.compat                --------------------------
	.section	.nv.compat,"",@"SHT_CUDA_COMPAT_INFO"
	.align	4
        /*0000*/ 	.byte	0x02, 0x09, 0x00, 0x00, 0x02, 0x02, 0x01, 0x00, 0x02, 0x05, 0x05, 0x00, 0x03, 0x07, 0x01, 0x01
        /*0010*/ 	.byte	0x02, 0x03, 0x00, 0x00, 0x02, 0x06, 0x01, 0x00, 0x04, 0x0b, 0x08, 0x00, 0x01, 0x00, 0x00, 0x00
        /*0020*/ 	.byte	0x00, 0x00, 0x00, 0x00


//--------------------- .nv.info.dgemm            --------------------------
	.section	.nv.info.dgemm,"",@"SHT_CUDA_INFO"
	.sectionflags	@""
	.align	4


	//----- nvinfo : EIATTR_CUDA_API_VERSION
	.align		4
        /*0000*/ 	.byte	0x04, 0x37
        /*0002*/ 	.short	(.L_13 - .L_12)
.L_12:
        /*0004*/ 	.word	0x00000082


	//----- nvinfo : EIATTR_KPARAM_INFO
	.align		4
.L_13:
        /*0008*/ 	.byte	0x04, 0x17
        /*000a*/ 	.short	(.L_15 - .L_14)
.L_14:
        /*000c*/ 	.word	0x00000000
        /*0010*/ 	.short	0x000a
        /*0012*/ 	.short	0x0048
        /*0014*/ 	.byte	0x00, 0xf0, 0x11, 0x00


	//----- nvinfo : EIATTR_KPARAM_INFO
	.align		4
.L_15:
        /*0018*/ 	.byte	0x04, 0x17
        /*001a*/ 	.short	(.L_17 - .L_16)
.L_16:
        /*001c*/ 	.word	0x00000000
        /*0020*/ 	.short	0x0009
        /*0022*/ 	.short	0x0040
        /*0024*/ 	.byte	0x00, 0xf5, 0x21, 0x00


	//----- nvinfo : EIATTR_KPARAM_INFO
	.align		4
.L_17:
        /*0028*/ 	.byte	0x04, 0x17
        /*002a*/ 	.short	(.L_19 - .L_18)
.L_18:
        /*002c*/ 	.word	0x00000000
        /*0030*/ 	.short	0x0008
        /*0032*/ 	.short	0x0038
        /*0034*/ 	.byte	0x00, 0xf0, 0x21, 0x00


	//----- nvinfo : EIATTR_KPARAM_INFO
	.align		4
.L_19:
        /*0038*/ 	.byte	0x04, 0x17
        /*003a*/ 	.short	(.L_21 - .L_20)
.L_20:
        /*003c*/ 	.word	0x00000000
        /*0040*/ 	.short	0x0007
        /*0042*/ 	.short	0x0030
        /*0044*/ 	.byte	0x00, 0xf0, 0x11, 0x00


	//----- nvinfo : EIATTR_KPARAM_INFO
	.align		4
.L_21:
        /*0048*/ 	.byte	0x04, 0x17
        /*004a*/ 	.short	(.L_23 - .L_22)
.L_22:
        /*004c*/ 	.word	0x00000000
        /*0050*/ 	.short	0x0006
        /*0052*/ 	.short	0x0028
        /*0054*/ 	.byte	0x00, 0xf5, 0x21, 0x00


	//----- nvinfo : EIATTR_KPARAM_INFO
	.align		4
.L_23:
        /*0058*/ 	.byte	0x04, 0x17
        /*005a*/ 	.short	(.L_25 - .L_24)
.L_24:
        /*005c*/ 	.word	0x00000000
        /*0060*/ 	.short	0x0005
        /*0062*/ 	.short	0x0020
        /*0064*/ 	.byte	0x00, 0xf0, 0x11, 0x00


	//----- nvinfo : EIATTR_KPARAM_INFO
	.align		4
.L_25:
        /*0068*/ 	.byte	0x04, 0x17
        /*006a*/ 	.short	(.L_27 - .L_26)
.L_26:
        /*006c*/ 	.word	0x00000000
        /*0070*/ 	.short	0x0004
        /*0072*/ 	.short	0x0018
        /*0074*/ 	.byte	0x00, 0xf5, 0x21, 0x00


	//----- nvinfo : EIATTR_KPARAM_INFO
	.align		4
.L_27:
        /*0078*/ 	.byte	0x04, 0x17
        /*007a*/ 	.short	(.L_29 - .L_28)
.L_28:
        /*007c*/ 	.word	0x00000000
        /*0080*/ 	.short	0x0003
        /*0082*/ 	.short	0x0010
        /*0084*/ 	.byte	0x00, 0xf0, 0x21, 0x00


	//----- nvinfo : EIATTR_KPARAM_INFO
	.align		4
.L_29:
        /*0088*/ 	.byte	0x04, 0x17
        /*008a*/ 	.short	(.L_31 - .L_30)
.L_30:
        /*008c*/ 	.word	0x00000000
        /*0090*/ 	.short	0x0002
        /*0092*/ 	.short	0x0008
        /*0094*/ 	.byte	0x00, 0xf0, 0x11, 0x00


	//----- nvinfo : EIATTR_KPARAM_INFO
	.align		4
.L_31:
        /*0098*/ 	.byte	0x04, 0x17
        /*009a*/ 	.short	(.L_33 - .L_32)
.L_32:
        /*009c*/ 	.word	0x00000000
        /*00a0*/ 	.short	0x0001
        /*00a2*/ 	.short	0x0004
        /*00a4*/ 	.byte	0x00, 0xf0, 0x11, 0x00


	//----- nvinfo : EIATTR_KPARAM_INFO
	.align		4
.L_33:
        /*00a8*/ 	.byte	0x04, 0x17
        /*00aa*/ 	.short	(.L_35 - .L_34)
.L_34:
        /*00ac*/ 	.word	0x00000000
        /*00b0*/ 	.short	0x0000
        /*00b2*/ 	.short	0x0000
        /*00b4*/ 	.byte	0x00, 0xf0, 0x11, 0x00


	//----- nvinfo : EIATTR_SPARSE_MMA_MASK
	.align		4
.L_35:
        /*00b8*/ 	.byte	0x03, 0x50
        /*00ba*/ 	.short	0x0000


	//----- nvinfo : EIATTR_MAXREG_COUNT
	.align		4
        /*00bc*/ 	.byte	0x03, 0x1b
        /*00be*/ 	.short	0x00ff


	//----- nvinfo : EIATTR_MERCURY_ISA_VERSION
	.align		4
        /*00c0*/ 	.byte	0x03, 0x5f
        /*00c2*/ 	.short	0x0101


	//----- nvinfo : EIATTR_VRC_CTA_INIT_COUNT
	.align		4
        /*00c4*/ 	.byte	0x02, 0x4a
	.zero		1
	.zero		1


	//----- nvinfo : EIATTR_EXIT_INSTR_OFFSETS
	.align		4
        /*00c8*/ 	.byte	0x04, 0x1c
        /*00ca*/ 	.short	(.L_37 - .L_36)


	//   ....[0]....
.L_36:
        /*00cc*/ 	.word	0x00000070


	//   ....[1]....
        /*00d0*/ 	.word	0x00000a00


	//   ....[2]....
        /*00d4*/ 	.word	0x00001270


	//   ....[3]....
        /*00d8*/ 	.word	0x000013f0


	//   ....[4]....
        /*00dc*/ 	.word	0x00001570


	//----- nvinfo : EIATTR_CRS_STACK_SIZE
	.align		4
.L_37:
        /*00e0*/ 	.byte	0x04, 0x1e
        /*00e2*/ 	.short	(.L_39 - .L_38)
.L_38:
        /*00e4*/ 	.word	0x00000000


	//----- nvinfo : EIATTR_CBANK_PARAM_SIZE
	.align		4
.L_39:
        /*00e8*/ 	.byte	0x03, 0x19
        /*00ea*/ 	.short	0x004c


	//----- nvinfo : EIATTR_PARAM_CBANK
	.align		4
        /*00ec*/ 	.byte	0x04, 0x0a
        /*00ee*/ 	.short	(.L_41 - .L_40)
	.align		4
.L_40:
        /*00f0*/ 	.word	index@(.nv.constant0.dgemm)
        /*00f4*/ 	.short	0x0380
        /*00f6*/ 	.short	0x004c


	//----- nvinfo : EIATTR_SW_WAR
	.align		4
.L_41:
        /*00f8*/ 	.byte	0x04, 0x36
        /*00fa*/ 	.short	(.L_43 - .L_42)
.L_42:
        /*00fc*/ 	.word	0x00000008
.L_43:


//--------------------- .nv.info.sgemm            --------------------------
	.section	.nv.info.sgemm,"",@"SHT_CUDA_INFO"
	.sectionflags	@""
	.align	4


	//----- nvinfo : EIATTR_CUDA_API_VERSION
	.align		4
        /*0000*/ 	.byte	0x04, 0x37
        /*0002*/ 	.short	(.L_45 - .L_44)
.L_44:
        /*0004*/ 	.word	0x00000082


	//----- nvinfo : EIATTR_KPARAM_INFO
	.align		4
.L_45:
        /*0008*/ 	.byte	0x04, 0x17
        /*000a*/ 	.short	(.L_47 - .L_46)
.L_46:
        /*000c*/ 	.word	0x00000000
        /*0010*/ 	.short	0x000a
        /*0012*/ 	.short	0x0038
        /*0014*/ 	.byte	0x00, 0xf0, 0x11, 0x00


	//----- nvinfo : EIATTR_KPARAM_INFO
	.align		4
.L_47:
        /*0018*/ 	.byte	0x04, 0x17
        /*001a*/ 	.short	(.L_49 - .L_48)
.L_48:
        /*001c*/ 	.word	0x00000000
        /*0020*/ 	.short	0x0009
        /*0022*/ 	.short	0x0030
        /*0024*/ 	.byte	0x00, 0xf5, 0x21, 0x00


	//----- nvinfo : EIATTR_KPARAM_INFO
	.align		4
.L_49:
        /*0028*/ 	.byte	0x04, 0x17
        /*002a*/ 	.short	(.L_51 - .L_50)
.L_50:
        /*002c*/ 	.word	0x00000000
        /*0030*/ 	.short	0x0008
        /*0032*/ 	.short	0x002c
        /*0034*/ 	.byte	0x00, 0xf0, 0x11, 0x00


	//----- nvinfo : EIATTR_KPARAM_INFO
	.align		4
.L_51:
        /*0038*/ 	.byte	0x04, 0x17
        /*003a*/ 	.short	(.L_53 - .L_52)
.L_52:
        /*003c*/ 	.word	0x00000000
        /*0040*/ 	.short	0x0007
        /*0042*/ 	.short	0x0028
        /*0044*/ 	.byte	0x00, 0xf0, 0x11, 0x00


	//----- nvinfo : EIATTR_KPARAM_INFO
	.align		4
.L_53:
        /*0048*/ 	.byte	0x04, 0x17
        /*004a*/ 	.short	(.L_55 - .L_54)
.L_54:
        /*004c*/ 	.word	0x00000000
        /*0050*/ 	.short	0x0006
        /*0052*/ 	.short	0x0020
        /*0054*/ 	.byte	0x00, 0xf5, 0x21, 0x00


	//----- nvinfo : EIATTR_KPARAM_INFO
	.align		4
.L_55:
        /*0058*/ 	.byte	0x04, 0x17
        /*005a*/ 	.short	(.L_57 - .L_56)
.L_56:
        /*005c*/ 	.word	0x00000000
        /*0060*/ 	.short	0x0005
        /*0062*/ 	.short	0x0018
        /*0064*/ 	.byte	0x00, 0xf0, 0x11, 0x00


	//----- nvinfo : EIATTR_KPARAM_INFO
	.align		4
.L_57:
        /*0068*/ 	.byte	0x04, 0x17
        /*006a*/ 	.short	(.L_59 - .L_58)
.L_58:
        /*006c*/ 	.word	0x00000000
        /*0070*/ 	.short	0x0004
        /*0072*/ 	.short	0x0010
        /*0074*/ 	.byte	0x00, 0xf5, 0x21, 0x00


	//----- nvinfo : EIATTR_KPARAM_INFO
	.align		4
.L_59:
        /*0078*/ 	.byte	0x04, 0x17
        /*007a*/ 	.short	(.L_61 - .L_60)
.L_60:
        /*007c*/ 	.word	0x00000000
        /*0080*/ 	.short	0x0003
        /*0082*/ 	.short	0x000c
        /*0084*/ 	.byte	0x00, 0xf0, 0x11, 0x00


	//----- nvinfo : EIATTR_KPARAM_INFO
	.align		4
.L_61:
        /*0088*/ 	.byte	0x04, 0x17
        /*008a*/ 	.short	(.L_63 - .L_62)
.L_62:
        /*008c*/ 	.word	0x00000000
        /*0090*/ 	.short	0x0002
        /*0092*/ 	.short	0x0008
        /*0094*/ 	.byte	0x00, 0xf0, 0x11, 0x00


	//----- nvinfo : EIATTR_KPARAM_INFO
	.align		4
.L_63:
        /*0098*/ 	.byte	0x04, 0x17
        /*009a*/ 	.short	(.L_65 - .L_64)
.L_64:
        /*009c*/ 	.word	0x00000000
        /*00a0*/ 	.short	0x0001
        /*00a2*/ 	.short	0x0004
        /*00a4*/ 	.byte	0x00, 0xf0, 0x11, 0x00


	//----- nvinfo : EIATTR_KPARAM_INFO
	.align		4
.L_65:
        /*00a8*/ 	.byte	0x04, 0x17
        /*00aa*/ 	.short	(.L_67 - .L_66)
.L_66:
        /*00ac*/ 	.word	0x00000000
        /*00b0*/ 	.short	0x0000
        /*00b2*/ 	.short	0x0000
        /*00b4*/ 	.byte	0x00, 0xf0, 0x11, 0x00


	//----- nvinfo : EIATTR_SPARSE_MMA_MASK
	.align		4
.L_67:
        /*00b8*/ 	.byte	0x03, 0x50
        /*00ba*/ 	.short	0x0000


	//----- nvinfo : EIATTR_MAXREG_COUNT
	.align		4
        /*00bc*/ 	.byte	0x03, 0x1b
        /*00be*/ 	.short	0x00ff


	//----- nvinfo : EIATTR_MERCURY_ISA_VERSION
	.align		4
        /*00c0*/ 	.byte	0x03, 0x5f
        /*00c2*/ 	.short	0x0101


	//----- nvinfo : EIATTR_VRC_CTA_INIT_COUNT
	.align		4
        /*00c4*/ 	.byte	0x02, 0x4a
	.zero		1
	.zero		1


	//----- nvinfo : EIATTR_EXIT_INSTR_OFFSETS
	.align		4
        /*00c8*/ 	.byte	0x04, 0x1c
        /*00ca*/ 	.short	(.L_69 - .L_68)


	//   ....[0]....
.L_68:
        /*00cc*/ 	.word	0x00000070


	//   ....[1]....
        /*00d0*/ 	.word	0x00000a40


	//   ....[2]....
        /*00d4*/ 	.word	0x000012a0


	//   ....[3]....
        /*00d8*/ 	.word	0x00001420


	//   ....[4]....
        /*00dc*/ 	.word	0x000015a0


	//----- nvinfo : EIATTR_CRS_STACK_SIZE
	.align		4
.L_69:
        /*00e0*/ 	.byte	0x04, 0x1e
        /*00e2*/ 	.short	(.L_71 - .L_70)
.L_70:
        /*00e4*/ 	.word	0x00000000


	//----- nvinfo : EIATTR_CBANK_PARAM_SIZE
	.align		4
.L_71:
        /*00e8*/ 	.byte	0x03, 0x19
        /*00ea*/ 	.short	0x003c


	//----- nvinfo : EIATTR_PARAM_CBANK
	.align		4
        /*00ec*/ 	.byte	0x04, 0x0a
        /*00ee*/ 	.short	(.L_73 - .L_72)
	.align		4
.L_72:
        /*00f0*/ 	.word	index@(.nv.constant0.sgemm)
        /*00f4*/ 	.short	0x0380
        /*00f6*/ 	.short	0x003c


	//----- nvinfo : EIATTR_SW_WAR
	.align		4
.L_73:
        /*00f8*/ 	.byte	0x04, 0x36
        /*00fa*/ 	.short	(.L_75 - .L_74)
.L_74:
        /*00fc*/ 	.word	0x00000008
.L_75:


//--------------------- .nv.callgraph             --------------------------
	.section	.nv.callgraph,"",@"SHT_CUDA_CALLGRAPH"
	.align	4
	.sectionentsize	8
	.align		4
        /*0000*/ 	.word	0x00000000
	.align		4
        /*0004*/ 	.word	0xffffffff
	.align		4
        /*0008*/ 	.word	0x00000000
	.align		4
        /*000c*/ 	.word	0xfffffffe
	.align		4
        /*0010*/ 	.word	0x00000000
	.align		4
        /*0014*/ 	.word	0xfffffffd
	.align		4
        /*0018*/ 	.word	0x00000000
	.align		4
        /*001c*/ 	.word	0xfffffffc


//--------------------- .text.dgemm               --------------------------
	.section	.text.dgemm,"ax",@progbits
	.align	128
        .global         dgemm
        .type           dgemm,@function
        .size           dgemm,(.L_x_56 - dgemm)
        .other          dgemm,@"STO_CUDA_ENTRY STV_DEFAULT"
dgemm:
.text.dgemm:
[----:B------:R-:W-:Y:S01]  /*0000*/  LDC R1, c[0x0][0x37c] ;  /* 0x0000df00ff017b82 */ /* 0x000fe20000000800 */
[----:B------:R-:W0:Y:S07]  /*0010*/  S2R R0, SR_TID.X ;  /* 0x0000000000007919 */ /* 0x000e2e0000002100 */
[----:B------:R-:W0:Y:S01]  /*0020*/  S2UR UR4, SR_CTAID.X ;  /* 0x00000000000479c3 */ /* 0x000e220000002500 */
[----:B------:R-:W1:Y:S07]  /*0030*/  LDCU UR5, c[0x0][0x384] ;  /* 0x00007080ff0577ac */ /* 0x000e6e0008000800 */
[----:B------:R-:W0:Y:S02]  /*0040*/  LDC R5, c[0x0][0x360] ;  /* 0x0000d800ff057b82 */ /* 0x000e240000000800 */
[----:B0-----:R-:W-:-:S05]  /*0050*/  IMAD R0, R5, UR4, R0 ;  /* 0x0000000405007c24 */ /* 0x001fca000f8e0200 */
[----:B-1----:R-:W-:-:S13]  /*0060*/  ISETP.GE.AND P0, PT, R0, UR5, PT ;  /* 0x0000000500007c0c */ /* 0x002fda000bf06270 */
[----:B------:R-:W-:Y:S05]  /*0070*/  @P0 EXIT ;  /* 0x000000000000094d */ /* 0x000fea0003800000 */
[----:B------:R-:W0:Y:S01]  /*0080*/  S2R R2, SR_TID.Y ;  /* 0x0000000000027919 */ /* 0x000e220000002200 */
[----:B------:R-:W1:Y:S01]  /*0090*/  LDCU UR4, c[0x0][0x388] ;  /* 0x00007100ff0477ac */ /* 0x000e620008000800 */
[----:B------:R-:W0:Y:S01]  /*00a0*/  S2UR UR5, SR_CTAID.Y ;  /* 0x00000000000579c3 */ /* 0x000e220000002600 */
[----:B------:R-:W2:Y:S07]  /*00b0*/  LDCU.64 UR8, c[0x0][0x358] ;  /* 0x00006b00ff0877ac */ /* 0x000eae0008000a00 */
[----:B------:R-:W0:Y:S01]  /*00c0*/  LDC R3, c[0x0][0x364] ;  /* 0x0000d900ff037b82 */ /* 0x000e220000000800 */
[----:B------:R-:W3:Y:S01]  /*00d0*/  LDCU UR6, c[0x0][0x374] ;  /* 0x00006e80ff0677ac */ /* 0x000ee20008000800 */
[----:B------:R-:W4:Y:S01]  /*00e0*/  LDCU UR7, c[0x0][0x370] ;  /* 0x00006e00ff0777ac */ /* 0x000f220008000800 */
[----:B-1----:R-:W-:Y:S01]  /*00f0*/  UISETP.GE.AND UP0, UPT, UR4, 0x1, UPT ;  /* 0x000000010400788c */ /* 0x002fe2000bf06270 */
[----:B----4-:R-:W-:-:S02]  /*0100*/  IMAD R5, R5, UR7, RZ ;  /* 0x0000000705057c24 */ /* 0x010fc4000f8e02ff */
[C---:B0-----:R-:W-:Y:S02]  /*0110*/  IMAD R2, R3.reuse, UR5, R2 ;  /* 0x0000000503027c24 */ /* 0x041fe4000f8e0202 */
[----:B---3--:R-:W-:-:S04]  /*0120*/  IMAD R3, R3, UR6, RZ ;  /* 0x0000000603037c24 */ /* 0x008fc8000f8e02ff */
[----:B--2---:R-:W-:Y:S05]  /*0130*/  BRA.U !UP0, `(.L_x_0) ;  /* 0x0000001108507547 */ /* 0x004fea000b800000 */
[----:B------:R-:W0:Y:S02]  /*0140*/  LDCU.64 UR6, c[0x0][0x3b8] ;  /* 0x00007700ff0677ac */ /* 0x000e240008000a00 */
[----:B0-----:R-:W-:-:S14]  /*0150*/  DSETP.NEU.AND P0, PT, RZ, UR6, PT ;  /* 0x00000006ff007e2a */ /* 0x001fdc000bf0d000 */
[----:B------:R-:W-:Y:S05]  /*0160*/  @!P0 BRA `(.L_x_1) ;  /* 0x0000000800288947 */ /* 0x000fea0003800000 */
[----:B------:R-:W-:-:S12]  /*0170*/  ULOP3.LUT UR4, UR4, 0x7, URZ, 0xc0, !UPT ;  /* 0x0000000704047892 */ /* 0x000fd8000f8ec0ff */
.L_x_9:
[----:B0-----:R-:W0:Y:S01]  /*0180*/  LDCU UR5, c[0x0][0x380] ;  /* 0x00007000ff0577ac */ /* 0x001e220008000800 */
[----:B------:R-:W-:Y:S01]  /*0190*/  BSSY.RECONVERGENT B0, `(.L_x_2) ;  /* 0x0000082000007945 */ /* 0x000fe20003800200 */
[----:B0-----:R-:W-:-:S13]  /*01a0*/  ISETP.GE.AND P0, PT, R2, UR5, PT ;  /* 0x0000000502007c0c */ /* 0x001fda000bf06270 */
[----:B------:R-:W-:Y:S05]  /*01b0*/  @P0 BRA `(.L_x_3) ;  /* 0x0000000400fc0947 */ /* 0x000fea0003800000 */
[----:B------:R-:W0:Y:S01]  /*01c0*/  LDCU UR5, c[0x0][0x3b0] ;  /* 0x00007600ff0577ac */ /* 0x000e220008000800 */
[----:B------:R-:W-:Y:S01]  /*01d0*/  MOV R4, R2 ;  /* 0x0000000200047202 */ /* 0x000fe20000000f00 */
[----:B0-----:R-:W-:-:S07]  /*01e0*/  IMAD R6, R0, UR5, RZ ;  /* 0x0000000500067c24 */ /* 0x001fce000f8e02ff */
.L_x_8:
[----:B0-----:R-:W0:Y:S01]  /*01f0*/  LDC R7, c[0x0][0x388] ;  /* 0x0000e200ff077b82 */ /* 0x001e220000000800 */
[----:B------:R-:W-:Y:S01]  /*0200*/  HFMA2 R25, -RZ, RZ, 0, 0 ;  /* 0x00000000ff197431 */ /* 0x000fe200000001ff */
[----:B------:R-:W-:Y:S02]  /*0210*/  CS2R R16, SRZ ;  /* 0x0000000000107805 */ /* 0x000fe4000001ff00 */
[----:B0-----:R-:W-:-:S13]  /*0220*/  ISETP.GE.U32.AND P0, PT, R7, 0x8, PT ;  /* 0x000000080700780c */ /* 0x001fda0003f06070 */
[----:B------:R-:W-:Y:S05]  /*0230*/  @!P0 BRA `(.L_x_4) ;  /* 0x0000000000bc8947 */ /* 0x000fea0003800000 */
[----:B------:R-:W-:Y:S02]  /*0240*/  LOP3.LUT R23, R7, 0x7ffffff8, RZ, 0xc0, !PT ;  /* 0x7ffffff807177812 */ /* 0x000fe400078ec0ff */
[----:B------:R-:W-:Y:S02]  /*0250*/  CS2R R16, SRZ ;  /* 0x0000000000107805 */ /* 0x000fe4000001ff00 */
[----:B------:R-:W-:Y:S02]  /*0260*/  MOV R25, R6 ;  /* 0x0000000600197202 */ /* 0x000fe40000000f00 */
[----:B------:R-:W-:Y:S02]  /*0270*/  MOV R22, R4 ;  /* 0x0000000400167202 */ /* 0x000fe40000000f00 */
[----:B------:R-:W-:-:S07]  /*0280*/  IADD3 R24, PT, PT, -R23, RZ, RZ ;  /* 0x000000ff17187210 */ /* 0x000fce0007ffe1ff */
.L_x_5:
[----:B------:R-:W0:Y:S08]  /*0290*/  LDC.64 R28, c[0x0][0x3a8] ;  /* 0x0000ea00ff1c7b82 */ /* 0x000e300000000a00 */
[----:B------:R-:W1:Y:S08]  /*02a0*/  LDC.64 R18, c[0x0][0x398] ;  /* 0x0000e600ff127b82 */ /* 0x000e700000000a00 */
[----:B------:R-:W2:Y:S01]  /*02b0*/  LDC R27, c[0x0][0x3a0] ;  /* 0x0000e800ff1b7b82 */ /* 0x000ea20000000800 */
[----:B0-----:R-:W-:-:S05]  /*02c0*/  IMAD.WIDE R28, R25, 0x8, R28 ;  /* 0x00000008191c7825 */ /* 0x001fca00078e021c */
[----:B------:R-:W3:Y:S01]  /*02d0*/  LDG.E.64 R14, desc[UR8][R28.64] ;  /* 0x000000081c0e7981 */ /* 0x000ee2000c1e1b00 */
[----:B-1----:R-:W-:-:S03]  /*02e0*/  IMAD.WIDE R18, R22, 0x8, R18 ;  /* 0x0000000816127825 */ /* 0x002fc600078e0212 */
[----:B------:R-:W4:Y:S04]  /*02f0*/  LDG.E.64 R10, desc[UR8][R28.64+0x8] ;  /* 0x000008081c0a7981 */ /* 0x000f28000c1e1b00 */
[----:B------:R-:W3:Y:S01]  /*0300*/  LDG.E.64 R12, desc[UR8][R18.64] ;  /* 0x00000008120c7981 */ /* 0x000ee2000c1e1b00 */
[----:B--2---:R-:W-:-:S04]  /*0310*/  IMAD.WIDE R8, R27, 0x8, R18 ;  /* 0x000000081b087825 */ /* 0x004fc800078e0212 */
[----:B------:R-:W-:Y:S01]  /*0320*/  IMAD.WIDE R20, R27, 0x8, R8 ;  /* 0x000000081b147825 */ /* 0x000fe200078e0208 */
[----:B------:R-:W2:Y:S01]  /*0330*/  LDG.E.64 R18, desc[UR8][R28.64+0x20] ;  /* 0x000020081c127981 */ /* 0x000ea2000c1e1b00 */
[----:B---3--:R-:W-:-:S03]  /*0340*/  DFMA R14, R12, R14, R16 ;  /* 0x0000000e0c0e722b */ /* 0x008fc60000000010 */
[----:B------:R-:W4:Y:S04]  /*0350*/  LDG.E.64 R12, desc[UR8][R8.64] ;  /* 0x00000008080c7981 */ /* 0x000f28000c1e1b00 */
[----:B------:R-:W3:Y:S04]  /*0360*/  LDG.E.64 R16, desc[UR8][R28.64+0x10] ;  /* 0x000010081c107981 */ /* 0x000ee8000c1e1b00 */
[----:B------:R0:W3:Y:S02]  /*0370*/  LDG.E.64 R8, desc[UR8][R20.64] ;  /* 0x0000000814087981 */ /* 0x0000e4000c1e1b00 */
[C---:B0-----:R-:W-:Y:S01]  /*0380*/  IMAD.WIDE R20, R27.reuse, 0x8, R20 ;  /* 0x000000081b147825 */ /* 0x041fe200078e0214 */
[----:B----4-:R-:W-:Y:S01]  /*0390*/  DFMA R10, R12, R10, R14 ;  /* 0x0000000a0c0a722b */ /* 0x010fe2000000000e */
[----:B------:R-:W4:Y:S02]  /*03a0*/  LDG.E.64 R12, desc[UR8][R28.64+0x18] ;  /* 0x000018081c0c7981 */ /* 0x000f24000c1e1b00 */
[----:B------:R-:W-:-:S05]  /*03b0*/  IMAD.WIDE R14, R27, 0x8, R20 ;  /* 0x000000081b0e7825 */ /* 0x000fca00078e0214 */
[----:B---3--:R-:W-:Y:S02]  /*03c0*/  DFMA R16, R8, R16, R10 ;  /* 0x000000100810722b */ /* 0x008fe4000000000a */
[----:B------:R-:W4:Y:S04]  /*03d0*/  LDG.E.64 R10, desc[UR8][R20.64] ;  /* 0x00000008140a7981 */ /* 0x000f28000c1e1b00 */
[----:B------:R-:W2:Y:S02]  /*03e0*/  LDG.E.64 R8, desc[UR8][R14.64] ;  /* 0x000000080e087981 */ /* 0x000ea4000c1e1b00 */
[----:B----4-:R-:W-:Y:S01]  /*03f0*/  DFMA R12, R10, R12, R16 ;  /* 0x0000000c0a0c722b */ /* 0x010fe20000000010 */
[C---:B------:R-:W-:Y:S01]  /*0400*/  IMAD.WIDE R10, R27.reuse, 0x8, R14 ;  /* 0x000000081b0a7825 */ /* 0x040fe200078e020e */
[----:B------:R-:W3:Y:S04]  /*0410*/  LDG.E.64 R16, desc[UR8][R28.64+0x28] ;  /* 0x000028081c107981 */ /* 0x000ee8000c1e1b00 */
[----:B------:R-:W3:Y:S02]  /*0420*/  LDG.E.64 R14, desc[UR8][R10.64] ;  /* 0x000000080a0e7981 */ /* 0x000ee4000c1e1b00 */
[----:B--2---:R-:W-:Y:S01]  /*0430*/  DFMA R18, R8, R18, R12 ;  /* 0x000000120812722b */ /* 0x004fe2000000000c */
[C---:B------:R-:W-:Y:S01]  /*0440*/  IMAD.WIDE R8, R27.reuse, 0x8, R10 ;  /* 0x000000081b087825 */ /* 0x040fe200078e020a */
[----:B------:R-:W2:Y:S04]  /*0450*/  LDG.E.64 R12, desc[UR8][R28.64+0x30] ;  /* 0x000030081c0c7981 */ /* 0x000ea8000c1e1b00 */
[----:B------:R-:W2:Y:S01]  /*0460*/  LDG.E.64 R10, desc[UR8][R8.64] ;  /* 0x00000008080a7981 */ /* 0x000ea2000c1e1b00 */
[----:B------:R-:W-:-:S06]  /*0470*/  IMAD.WIDE R20, R27, 0x8, R8 ;  /* 0x000000081b147825 */ /* 0x000fcc00078e0208 */
[----:B------:R-:W4:Y:S04]  /*0480*/  LDG.E.64 R20, desc[UR8][R20.64] ;  /* 0x0000000814147981 */ /* 0x000f28000c1e1b00 */
[----:B------:R-:W4:Y:S01]  /*0490*/  LDG.E.64 R8, desc[UR8][R28.64+0x38] ;  /* 0x000038081c087981 */ /* 0x000f22000c1e1b00 */
[----:B------:R-:W-:-:S04]  /*04a0*/  IADD3 R24, PT, PT, R24, 0x8, RZ ;  /* 0x0000000818187810 */ /* 0x000fc80007ffe0ff */
[----:B------:R-:W-:Y:S02]  /*04b0*/  ISETP.NE.AND P0, PT, R24, RZ, PT ;  /* 0x000000ff1800720c */ /* 0x000fe40003f05270 */
[----:B------:R-:W-:Y:S02]  /*04c0*/  LEA R22, R27, R22, 0x3 ;  /* 0x000000161b167211 */ /* 0x000fe400078e18ff */
[----:B------:R-:W-:Y:S01]  /*04d0*/  IADD3 R25, PT, PT, R25, 0x8, RZ ;  /* 0x0000000819197810 */ /* 0x000fe20007ffe0ff */
[----:B---3--:R-:W-:-:S08]  /*04e0*/  DFMA R14, R14, R16, R18 ;  /* 0x000000100e0e722b */ /* 0x008fd00000000012 */
[----:B--2---:R-:W-:-:S08]  /*04f0*/  DFMA R12, R10, R12, R14 ;  /* 0x0000000c0a0c722b */ /* 0x004fd0000000000e */
[----:B----4-:R-:W-:Y:S01]  /*0500*/  DFMA R16, R20, R8, R12 ;  /* 0x000000081410722b */ /* 0x010fe2000000000c */
[----:B------:R-:W-:Y:S10]  /*0510*/  @P0 BRA `(.L_x_5) ;  /* 0xfffffffc005c0947 */ /* 0x000ff4000383ffff */
[----:B------:R-:W-:-:S07]  /*0520*/  MOV R25, R23 ;  /* 0x0000001700197202 */ /* 0x000fce0000000f00 */
.L_x_4:
[----:B------:R-:W-:-:S09]  /*0530*/  UISETP.NE.AND UP0, UPT, UR4, URZ, UPT ;  /* 0x000000ff0400728c */ /* 0x000fd2000bf05270 */
[----:B------:R-:W-:Y:S05]  /*0540*/  BRA.U !UP0, `(.L_x_6) ;  /* 0x0000000108e07547 */ /* 0x000fea000b800000 */
[----:B------:R-:W-:-:S04]  /*0550*/  UIADD3 UR5, UPT, UPT, UR4, -0x1, URZ ;  /* 0xffffffff04057890 */ /* 0x000fc8000fffe0ff */
[----:B------:R-:W-:-:S09]  /*0560*/  UISETP.GE.U32.AND UP0, UPT, UR5, 0x3, UPT ;  /* 0x000000030500788c */ /* 0x000fd2000bf06070 */
[----:B------:R-:W-:Y:S05]  /*0570*/  BRA.U !UP0, `(.L_x_7) ;  /* 0x00000001085c7547 */ /* 0x000fea000b800000 */
[----:B------:R-:W0:Y:S01]  /*0580*/  LDC R27, c[0x0][0x3a0] ;  /* 0x0000e800ff1b7b82 */ /* 0x000e220000000800 */
[----:B------:R-:W-:-:S07]  /*0590*/  IADD3 R15, PT, PT, R6, R25, RZ ;  /* 0x00000019060f7210 */ /* 0x000fce0007ffe0ff */
[----:B------:R-:W1:Y:S08]  /*05a0*/  LDC.64 R10, c[0x0][0x3a8] ;  /* 0x0000ea00ff0a7b82 */ /* 0x000e700000000a00 */
[----:B------:R-:W2:Y:S01]  /*05b0*/  LDC.64 R8, c[0x0][0x398] ;  /* 0x0000e600ff087b82 */ /* 0x000ea20000000a00 */
[----:B0-----:R-:W-:Y:S02]  /*05c0*/  IMAD R13, R25, R27, R4 ;  /* 0x0000001b190d7224 */ /* 0x001fe400078e0204 */
[----:B-1----:R-:W-:-:S05]  /*05d0*/  IMAD.WIDE R10, R15, 0x8, R10 ;  /* 0x000000080f0a7825 */ /* 0x002fca00078e020a */
[----:B------:R-:W3:Y:S01]  /*05e0*/  LDG.E.64 R18, desc[UR8][R10.64] ;  /* 0x000000080a127981 */ /* 0x000ee2000c1e1b00 */
[----:B--2---:R-:W-:-:S03]  /*05f0*/  IMAD.WIDE R8, R13, 0x8, R8 ;  /* 0x000000080d087825 */ /* 0x004fc600078e0208 */
[----:B------:R-:W2:Y:S04]  /*0600*/  LDG.E.64 R28, desc[UR8][R10.64+0x18] ;  /* 0x000018080a1c7981 */ /* 0x000ea8000c1e1b00 */
[----:B------:R-:W3:Y:S01]  /*0610*/  LDG.E.64 R14, desc[UR8][R8.64] ;  /* 0x00000008080e7981 */ /* 0x000ee2000c1e1b00 */
[----:B------:R-:W-:-:S05]  /*0620*/  IMAD.WIDE R20, R27, 0x8, R8 ;  /* 0x000000081b147825 */ /* 0x000fca00078e0208 */
[----:B------:R-:W4:Y:S01]  /*0630*/  LDG.E.64 R12, desc[UR8][R20.64] ;  /* 0x00000008140c7981 */ /* 0x000f22000c1e1b00 */
[----:B------:R-:W-:-:S03]  /*0640*/  IMAD.WIDE R22, R27, 0x8, R20 ;  /* 0x000000081b167825 */ /* 0x000fc600078e0214 */
[----:B------:R-:W4:Y:S01]  /*0650*/  LDG.E.64 R8, desc[UR8][R10.64+0x8] ;  /* 0x000008080a087981 */ /* 0x000f22000c1e1b00 */
[----:B------:R-:W-:-:S06]  /*0660*/  IMAD.WIDE R26, R27, 0x8, R22 ;  /* 0x000000081b1a7825 */ /* 0x000fcc00078e0216 */
[----:B------:R-:W2:Y:S01]  /*0670*/  LDG.E.64 R26, desc[UR8][R26.64] ;  /* 0x000000081a1a7981 */ /* 0x000ea2000c1e1b00 */
[----:B---3--:R-:W-:-:S03]  /*0680*/  DFMA R18, R14, R18, R16 ;  /* 0x000000120e12722b */ /* 0x008fc60000000010 */
[----:B------:R-:W3:Y:S04]  /*0690*/  LDG.E.64 R14, desc[UR8][R10.64+0x10] ;  /* 0x000010080a0e7981 */ /* 0x000ee8000c1e1b00 */
[----:B------:R-:W3:Y:S01]  /*06a0*/  LDG.E.64 R16, desc[UR8][R22.64] ;  /* 0x0000000816107981 */ /* 0x000ee2000c1e1b00 */
[----:B----4-:R-:W-:Y:S01]  /*06b0*/  DFMA R8, R12, R8, R18 ;  /* 0x000000080c08722b */ /* 0x010fe20000000012 */
[----:B------:R-:W-:-:S07]  /*06c0*/  IADD3 R25, PT, PT, R25, 0x4, RZ ;  /* 0x0000000419197810 */ /* 0x000fce0007ffe0ff */
[----:B---3--:R-:W-:-:S08]  /*06d0*/  DFMA R16, R16, R14, R8 ;  /* 0x0000000e1010722b */ /* 0x008fd00000000008 */
[----:B--2---:R-:W-:-:S11]  /*06e0*/  DFMA R16, R26, R28, R16 ;  /* 0x0000001c1a10722b */ /* 0x004fd60000000010 */
.L_x_7:
[----:B------:R-:W-:-:S13]  /*06f0*/  LOP3.LUT P0, R8, R7, 0x3, RZ, 0xc0, !PT ;  /* 0x0000000307087812 */ /* 0x000fda000780c0ff */
[----:B------:R-:W-:Y:S05]  /*0700*/  @!P0 BRA `(.L_x_6) ;  /* 0x0000000000708947 */ /* 0x000fea0003800000 */
[----:B------:R-:W-:Y:S02]  /*0710*/  ISETP.NE.AND P0, PT, R8, 0x1, PT ;  /* 0x000000010800780c */ /* 0x000fe40003f05270 */
[----:B------:R-:W-:-:S04]  /*0720*/  LOP3.LUT R7, R7, 0x1, RZ, 0xc0, !PT ;  /* 0x0000000107077812 */ /* 0x000fc800078ec0ff */
[----:B------:R-:W-:-:S07]  /*0730*/  ISETP.NE.U32.AND P1, PT, R7, 0x1, PT ;  /* 0x000000010700780c */ /* 0x000fce0003f25070 */
[----:B------:R-:W0:Y:S01]  /*0740*/  @P0 LDC R19, c[0x0][0x3a0] ;  /* 0x0000e800ff130b82 */ /* 0x000e220000000800 */
[----:B------:R-:W-:-:S07]  /*0750*/  @P0 IADD3 R15, PT, PT, R6, R25, RZ ;  /* 0x00000019060f0210 */ /* 0x000fce0007ffe0ff */
[----:B------:R-:W1:Y:S08]  /*0760*/  @P0 LDC.64 R20, c[0x0][0x3a8] ;  /* 0x0000ea00ff140b82 */ /* 0x000e700000000a00 */
[----:B------:R-:W2:Y:S08]  /*0770*/  @P0 LDC.64 R26, c[0x0][0x398] ;  /* 0x0000e600ff1a0b82 */ /* 0x000eb00000000a00 */
[----:B------:R-:W3:Y:S01]  /*0780*/  @!P1 LDC R7, c[0x0][0x3a0] ;  /* 0x0000e800ff079b82 */ /* 0x000ee20000000800 */
[C---:B0-----:R-:W-:Y:S01]  /*0790*/  @P0 IMAD R11, R25.reuse, R19, R4 ;  /* 0x00000013190b0224 */ /* 0x041fe200078e0204 */
[----:B------:R-:W-:-:S06]  /*07a0*/  @P0 IADD3 R25, PT, PT, R25, 0x2, RZ ;  /* 0x0000000219190810 */ /* 0x000fcc0007ffe0ff */
[----:B------:R-:W0:Y:S01]  /*07b0*/  @!P1 LDC.64 R8, c[0x0][0x3a8] ;  /* 0x0000ea00ff089b82 */ /* 0x000e220000000a00 */
[----:B-1----:R-:W-:-:S05]  /*07c0*/  @P0 IMAD.WIDE R20, R15, 0x8, R20 ;  /* 0x000000080f140825 */ /* 0x002fca00078e0214 */
[----:B------:R-:W4:Y:S02]  /*07d0*/  @P0 LDG.E.64 R22, desc[UR8][R20.64+0x8] ;  /* 0x0000080814160981 */ /* 0x000f24000c1e1b00 */
[----:B------:R-:W1:Y:S01]  /*07e0*/  @!P1 LDC.64 R12, c[0x0][0x398] ;  /* 0x0000e600ff0c9b82 */ /* 0x000e620000000a00 */
[----:B--2---:R-:W-:Y:S02]  /*07f0*/  @P0 IMAD.WIDE R26, R11, 0x8, R26 ;  /* 0x000000080b1a0825 */ /* 0x004fe400078e021a */
[----:B------:R-:W2:Y:S04]  /*0800*/  @P0 LDG.E.64 R10, desc[UR8][R20.64] ;  /* 0x00000008140a0981 */ /* 0x000ea8000c1e1b00 */
[----:B------:R-:W2:Y:S01]  /*0810*/  @P0 LDG.E.64 R14, desc[UR8][R26.64] ;  /* 0x000000081a0e0981 */ /* 0x000ea2000c1e1b00 */
[----:B------:R-:W-:-:S04]  /*0820*/  @P0 IMAD.WIDE R18, R19, 0x8, R26 ;  /* 0x0000000813120825 */ /* 0x000fc800078e021a */
[----:B---3--:R-:W-:Y:S01]  /*0830*/  @!P1 IMAD R7, R25, R7, R4 ;  /* 0x0000000719079224 */ /* 0x008fe200078e0204 */
[----:B------:R-:W-:Y:S01]  /*0840*/  @!P1 IADD3 R25, PT, PT, R6, R25, RZ ;  /* 0x0000001906199210 */ /* 0x000fe20007ffe0ff */
[----:B------:R-:W4:Y:S04]  /*0850*/  @P0 LDG.E.64 R18, desc[UR8][R18.64] ;  /* 0x0000000812120981 */ /* 0x000f28000c1e1b00 */
[----:B0-----:R-:W-:-:S04]  /*0860*/  @!P1 IMAD.WIDE R24, R25, 0x8, R8 ;  /* 0x0000000819189825 */ /* 0x001fc800078e0208 */
[----:B-1----:R-:W-:Y:S02]  /*0870*/  @!P1 IMAD.WIDE R12, R7, 0x8, R12 ;  /* 0x00000008070c9825 */ /* 0x002fe400078e020c */
[----:B------:R-:W3:Y:S04]  /*0880*/  @!P1 LDG.E.64 R24, desc[UR8][R24.64] ;  /* 0x0000000818189981 */ /* 0x000ee8000c1e1b00 */
[----:B------:R-:W3:Y:S01]  /*0890*/  @!P1 LDG.E.64 R8, desc[UR8][R12.64] ;  /* 0x000000080c089981 */ /* 0x000ee2000c1e1b00 */
[----:B--2---:R-:W-:-:S08]  /*08a0*/  @P0 DFMA R10, R14, R10, R16 ;  /* 0x0000000a0e0a022b */ /* 0x004fd00000000010 */
[----:B----4-:R-:W-:-:S08]  /*08b0*/  @P0 DFMA R16, R18, R22, R10 ;  /* 0x000000161210022b */ /* 0x010fd0000000000a */
[----:B---3--:R-:W-:-:S11]  /*08c0*/  @!P1 DFMA R16, R8, R24, R16 ;  /* 0x000000180810922b */ /* 0x008fd60000000010 */
.L_x_6:
[----:B------:R-:W0:Y:S01]  /*08d0*/  LDC.64 R8, c[0x0][0x3c0] ;  /* 0x0000f000ff087b82 */ /* 0x000e220000000a00 */
[----:B------:R-:W1:Y:S01]  /*08e0*/  LDCU UR5, c[0x0][0x3c8] ;  /* 0x00007900ff0577ac */ /* 0x000e620008000800 */
[----:B------:R-:W2:Y:S01]  /*08f0*/  LDCU.64 UR10, c[0x0][0x3b8] ;  /* 0x00007700ff0a77ac */ /* 0x000ea20008000a00 */
[----:B------:R-:W3:Y:S01]  /*0900*/  LDCU.64 UR6, c[0x0][0x390] ;  /* 0x00007200ff0677ac */ /* 0x000ee20008000a00 */
[----:B-1----:R-:W-:Y:S01]  /*0910*/  IMAD R7, R0, UR5, R4 ;  /* 0x0000000500077c24 */ /* 0x002fe2000f8e0204 */
[----:B------:R-:W1:Y:S03]  /*0920*/  LDCU UR5, c[0x0][0x380] ;  /* 0x00007000ff0577ac */ /* 0x000e660008000800 */
[----:B0-----:R-:W-:-:S05]  /*0930*/  IMAD.WIDE R8, R7, 0x8, R8 ;  /* 0x0000000807087825 */ /* 0x001fca00078e0208 */
[----:B------:R-:W2:Y:S01]  /*0940*/  LDG.E.64 R10, desc[UR8][R8.64] ;  /* 0x00000008080a7981 */ /* 0x000ea2000c1e1b00 */
[----:B------:R-:W-:-:S04]  /*0950*/  IADD3 R4, PT, PT, R3, R4, RZ ;  /* 0x0000000403047210 */ /* 0x000fc80007ffe0ff */
[----:B-1----:R-:W-:Y:S01]  /*0960*/  ISETP.GE.AND P0, PT, R4, UR5, PT ;  /* 0x0000000504007c0c */ /* 0x002fe2000bf06270 */
[----:B--2---:R-:W-:-:S08]  /*0970*/  DMUL R10, R10, UR10 ;  /* 0x0000000a0a0a7c28 */ /* 0x004fd00008000000 */
[----:B---3--:R-:W-:-:S07]  /*0980*/  DFMA R10, R16, UR6, R10 ;  /* 0x00000006100a7c2b */ /* 0x008fce000800000a */
[----:B------:R0:W-:Y:S01]  /*0990*/  STG.E.64 desc[UR8][R8.64], R10 ;  /* 0x0000000a08007986 */ /* 0x0001e2000c101b08 */
[----:B------:R-:W-:Y:S05]  /*09a0*/  @!P0 BRA `(.L_x_8) ;  /* 0xfffffff800108947 */ /* 0x000fea000383ffff */
.L_x_3:
[----:B------:R-:W-:Y:S05]  /*09b0*/  BSYNC.RECONVERGENT B0 ;  /* 0x0000000000007941 */ /* 0x000fea0003800200 */
.L_x_2:
[----:B------:R-:W1:Y:S01]  /*09c0*/  LDCU UR5, c[0x0][0x384] ;  /* 0x00007080ff0577ac */ /* 0x000e620008000800 */
[----:B------:R-:W-:-:S04]  /*09d0*/  IADD3 R0, PT, PT, R5, R0, RZ ;  /* 0x0000000005007210 */ /* 0x000fc80007ffe0ff */
[----:B-1----:R-:W-:-:S13]  /*09e0*/  ISETP.GE.AND P0, PT, R0, UR5, PT ;  /* 0x0000000500007c0c */ /* 0x002fda000bf06270 */
[----:B------:R-:W-:Y:S05]  /*09f0*/  @!P0 BRA `(.L_x_9) ;  /* 0xfffffff400e08947 */ /* 0x000fea000383ffff */
[----:B------:R-:W-:Y:S05]  /*0a00*/  EXIT ;  /* 0x000000000000794d */ /* 0x000fea0003800000 */
.L_x_1:
[----:B------:R-:W-:Y:S01]  /*0a10*/  ULOP3.LUT UR5, UR4, 0x7, URZ, 0xc0, !UPT ;  /* 0x0000000704057892 */ /* 0x000fe2000f8ec0ff */
[----:B------:R-:W0:Y:S01]  /*0a20*/  LDCU UR7, c[0x0][0x3b0] ;  /* 0x00007600ff0777ac */ /* 0x000e220008000800 */
[----:B------:R-:W-:-:S12]  /*0a30*/  ULOP3.LUT UR4, UR4, 0x7ffffff8, URZ, 0xc0, !UPT ;  /* 0x7ffffff804047892 */ /* 0x000fd8000f8ec0ff */
.L_x_17:
[----:B------:R-:W1:Y:S01]  /*0a40*/  LDCU UR6, c[0x0][0x380] ;  /* 0x00007000ff0677ac */ /* 0x000e620008000800 */
[----:B------:R-:W-:Y:S01]  /*0a50*/  BSSY.RECONVERGENT B0, `(.L_x_10) ;  /* 0x000007d000007945 */ /* 0x000fe20003800200 */
[----:B-1----:R-:W-:-:S13]  /*0a60*/  ISETP.GE.AND P0, PT, R2, UR6, PT ;  /* 0x0000000602007c0c */ /* 0x002fda000bf06270 */
[----:B------:R-:W-:Y:S05]  /*0a70*/  @P0 BRA `(.L_x_11) ;  /* 0x0000000400e80947 */ /* 0x000fea0003800000 */
[----:B------:R-:W-:-:S07]  /*0a80*/  MOV R4, R2 ;  /* 0x0000000200047202 */ /* 0x000fce0000000f00 */
.L_x_16:
[----:B------:R-:W1:Y:S01]  /*0a90*/  LDC R24, c[0x0][0x388] ;  /* 0x0000e200ff187b82 */ /* 0x000e620000000800 */
[----:B------:R-:W-:Y:S01]  /*0aa0*/  HFMA2 R25, -RZ, RZ, 0, 0 ;  /* 0x00000000ff197431 */ /* 0x000fe200000001ff */
[----:B------:R-:W-:Y:S02]  /*0ab0*/  CS2R R14, SRZ ;  /* 0x00000000000e7805 */ /* 0x000fe4000001ff00 */
[----:B-1----:R-:W-:-:S13]  /*0ac0*/  ISETP.GE.U32.AND P0, PT, R24, 0x8, PT ;  /* 0x000000081800780c */ /* 0x002fda0003f06070 */
[----:B------:R-:W-:Y:S05]  /*0ad0*/  @!P0 BRA `(.L_x_12) ;  /* 0x0000000000b08947 */ /* 0x000fea0003800000 */
[----:B------:R-:W-:Y:S02]  /*0ae0*/  MOV R25, RZ ;  /* 0x000000ff00197202 */ /* 0x000fe40000000f00 */
[----:B------:R-:W-:-:S07]  /*0af0*/  CS2R R14, SRZ ;  /* 0x00000000000e7805 */ /* 0x000fce000001ff00 */
.L_x_13:
[----:B------:R-:W1:Y:S01]  /*0b00*/  LDC R29, c[0x0][0x3a0] ;  /* 0x0000e800ff1d7b82 */ /* 0x000e620000000800 */
[----:B0-----:R-:W-:-:S07]  /*0b10*/  IMAD R11, R0, UR7, R25 ;  /* 0x00000007000b7c24 */ /* 0x001fce000f8e0219 */
[----:B------:R-:W0:Y:S08]  /*0b20*/  LDC.64 R6, c[0x0][0x3a8] ;  /* 0x0000ea00ff067b82 */ /* 0x000e300000000a00 */
[----:B------:R-:W2:Y:S01]  /*0b30*/  LDC.64 R26, c[0x0][0x398] ;  /* 0x0000e600ff1a7b82 */ /* 0x000ea20000000a00 */
[----:B-1----:R-:W-:Y:S02]  /*0b40*/  IMAD R9, R25, R29, R4 ;  /* 0x0000001d19097224 */ /* 0x002fe400078e0204 */
[----:B0-----:R-:W-:-:S05]  /*0b50*/  IMAD.WIDE R6, R11, 0x8, R6 ;  /* 0x000000080b067825 */ /* 0x001fca00078e0206 */
[----:B------:R-:W3:Y:S01]  /*0b60*/  LDG.E.64 R20, desc[UR8][R6.64+0x8] ;  /* 0x0000080806147981 */ /* 0x000ee2000c1e1b00 */
[----:B--2---:R-:W-:-:S03]  /*0b70*/  IMAD.WIDE R26, R9, 0x8, R26 ;  /* 0x00000008091a7825 */ /* 0x004fc600078e021a */
[----:B------:R-:W2:Y:S04]  /*0b80*/  LDG.E.64 R8, desc[UR8][R6.64] ;  /* 0x0000000806087981 */ /* 0x000ea8000c1e1b00 */
[----:B------:R-:W2:Y:S01]  /*0b90*/  LDG.E.64 R10, desc[UR8][R26.64] ;  /* 0x000000081a0a7981 */ /* 0x000ea2000c1e1b00 */
[----:B------:R-:W-:-:S05]  /*0ba0*/  IMAD.WIDE R16, R29, 0x8, R26 ;  /* 0x000000081d107825 */ /* 0x000fca00078e021a */
[----:B------:R-:W3:Y:S01]  /*0bb0*/  LDG.E.64 R12, desc[UR8][R16.64] ;  /* 0x00000008100c7981 */ /* 0x000ee2000c1e1b00 */
[----:B------:R-:W-:-:S05]  /*0bc0*/  IMAD.WIDE R22, R29, 0x8, R16 ;  /* 0x000000081d167825 */ /* 0x000fca00078e0210 */
[----:B------:R0:W4:Y:S04]  /*0bd0*/  LDG.E.64 R18, desc[UR8][R22.64] ;  /* 0x0000000816127981 */ /* 0x000128000c1e1b00 */
[----:B------:R-:W4:Y:S01]  /*0be0*/  LDG.E.64 R16, desc[UR8][R6.64+0x10] ;  /* 0x0000100806107981 */ /* 0x000f22000c1e1b00 */
[C---:B0-----:R-:W-:Y:S01]  /*0bf0*/  IMAD.WIDE R22, R29.reuse, 0x8, R22 ;  /* 0x000000081d167825 */ /* 0x041fe200078e0216 */
[----:B--2---:R-:W-:Y:S02]  /*0c00*/  DFMA R14, R10, R8, R14 ;  /* 0x000000080a0e722b */ /* 0x004fe4000000000e */
[----:B------:R-:W2:Y:S04]  /*0c10*/  LDG.E.64 R8, desc[UR8][R6.64+0x18] ;  /* 0x0000180806087981 */ /* 0x000ea8000c1e1b00 */
[----:B------:R-:W2:Y:S01]  /*0c20*/  LDG.E.64 R10, desc[UR8][R22.64] ;  /* 0x00000008160a7981 */ /* 0x000ea2000c1e1b00 */
[----:B------:R-:W-:Y:S01]  /*0c30*/  IMAD.WIDE R26, R29, 0x8, R22 ;  /* 0x000000081d1a7825 */ /* 0x000fe200078e0216 */
[----:B---3--:R-:W-:-:S02]  /*0c40*/  DFMA R20, R12, R20, R14 ;  /* 0x000000140c14722b */ /* 0x008fc4000000000e */
[----:B------:R-:W3:Y:S04]  /*0c50*/  LDG.E.64 R14, desc[UR8][R6.64+0x20] ;  /* 0x00002008060e7981 */ /* 0x000ee8000c1e1b00 */
[----:B------:R0:W3:Y:S02]  /*0c60*/  LDG.E.64 R12, desc[UR8][R26.64] ;  /* 0x000000081a0c7981 */ /* 0x0000e4000c1e1b00 */
[----:B----4-:R-:W-:Y:S02]  /*0c70*/  DFMA R16, R18, R16, R20 ;  /* 0x000000101210722b */ /* 0x010fe40000000014 */
[----:B------:R-:W4:Y:S01]  /*0c80*/  LDG.E.64 R22, desc[UR8][R6.64+0x28] ;  /* 0x0000280806167981 */ /* 0x000f22000c1e1b00 */
[----:B0-----:R-:W-:-:S05]  /*0c90*/  IMAD.WIDE R26, R29, 0x8, R26 ;  /* 0x000000081d1a7825 */ /* 0x001fca00078e021a */
[----:B------:R-:W4:Y:S01]  /*0ca0*/  LDG.E.64 R18, desc[UR8][R26.64] ;  /* 0x000000081a127981 */ /* 0x000f22000c1e1b00 */
[----:B------:R-:W-:Y:S01]  /*0cb0*/  IMAD.WIDE R20, R29, 0x8, R26 ;  /* 0x000000081d147825 */ /* 0x000fe200078e021a */
[----:B--2---:R-:W-:-:S03]  /*0cc0*/  DFMA R8, R10, R8, R16 ;  /* 0x000000080a08722b */ /* 0x004fc60000000010 */
[----:B------:R-:W-:Y:S01]  /*0cd0*/  IMAD.WIDE R10, R29, 0x8, R20 ;  /* 0x000000081d0a7825 */ /* 0x000fe200078e0214 */
[----:B------:R-:W2:Y:S04]  /*0ce0*/  LDG.E.64 R16, desc[UR8][R6.64+0x30] ;  /* 0x0000300806107981 */ /* 0x000ea8000c1e1b00 */
[----:B------:R-:W2:Y:S04]  /*0cf0*/  LDG.E.64 R20, desc[UR8][R20.64] ;  /* 0x0000000814147981 */ /* 0x000ea8000c1e1b00 */
[----:B------:R-:W5:Y:S04]  /*0d00*/  LDG.E.64 R28, desc[UR8][R6.64+0x38] ;  /* 0x00003808061c7981 */ /* 0x000f68000c1e1b00 */
[----:B------:R-:W5:Y:S01]  /*0d10*/  LDG.E.64 R10, desc[UR8][R10.64] ;  /* 0x000000080a0a7981 */ /* 0x000f62000c1e1b00 */
[----:B---3--:R-:W-:Y:S01]  /*0d20*/  DFMA R8, R12, R14, R8 ;  /* 0x0000000e0c08722b */ /* 0x008fe20000000008 */
[----:B------:R-:W-:-:S04]  /*0d30*/  IADD3 R25, PT, PT, R25, 0x8, RZ ;  /* 0x0000000819197810 */ /* 0x000fc80007ffe0ff */
[----:B------:R-:W-:-:S03]  /*0d40*/  ISETP.NE.AND P0, PT, R25, UR4, PT ;  /* 0x0000000419007c0c */ /* 0x000fc6000bf05270 */
[----:B----4-:R-:W-:-:S08]  /*0d50*/  DFMA R8, R18, R22, R8 ;  /* 0x000000161208722b */ /* 0x010fd00000000008 */
[----:B--2---:R-:W-:-:S08]  /*0d60*/  DFMA R8, R20, R16, R8 ;  /* 0x000000101408722b */ /* 0x004fd00000000008 */
[----:B-----5:R-:W-:Y:S01]  /*0d70*/  DFMA R14, R10, R28, R8 ;  /* 0x0000001c0a0e722b */ /* 0x020fe20000000008 */
[----:B------:R-:W-:Y:S10]  /*0d80*/  @P0 BRA `(.L_x_13) ;  /* 0xfffffffc005c0947 */ /* 0x000ff4000383ffff */
[----:B------:R-:W-:-:S07]  /*0d90*/  MOV R25, UR4 ;  /* 0x0000000400197c02 */ /* 0x000fce0008000f00 */
.L_x_12:
[----:B------:R-:W-:-:S09]  /*0da0*/  UISETP.NE.AND UP0, UPT, UR5, URZ, UPT ;  /* 0x000000ff0500728c */ /* 0x000fd2000bf05270 */
[----:B------:R-:W-:Y:S05]  /*0db0*/  BRA.U !UP0, `(.L_x_14) ;  /* 0x0000000108ec7547 */ /* 0x000fea000b800000 */
[----:B------:R-:W-:-:S04]  /*0dc0*/  UIADD3 UR6, UPT, UPT, UR5, -0x1, URZ ;  /* 0xffffffff05067890 */ /* 0x000fc8000fffe0ff */
[----:B------:R-:W-:-:S09]  /*0dd0*/  UISETP.GE.U32.AND UP0, UPT, UR6, 0x3, UPT ;  /* 0x000000030600788c */ /* 0x000fd2000bf06070 */
[----:B------:R-:W-:Y:S05]  /*0de0*/  BRA.U !UP0, `(.L_x_15) ;  /* 0x0000000108607547 */ /* 0x000fea000b800000 */
[----:B------:R-:W1:Y:S01]  /*0df0*/  LDC R21, c[0x0][0x3a0] ;  /* 0x0000e800ff157b82 */ /* 0x000e620000000800 */
[----:B------:R-:W2:Y:S07]  /*0e00*/  LDCU UR6, c[0x0][0x3b0] ;  /* 0x00007600ff0677ac */ /* 0x000eae0008000800 */
[----:B------:R-:W3:Y:S08]  /*0e10*/  LDC.64 R28, c[0x0][0x398] ;  /* 0x0000e600ff1c7b82 */ /* 0x000ef00000000a00 */
[----:B------:R-:W4:Y:S01]  /*0e20*/  LDC.64 R26, c[0x0][0x3a8] ;  /* 0x0000ea00ff1a7b82 */ /* 0x000f220000000a00 */
[----:B--2---:R-:W-:-:S02]  /*0e30*/  IMAD R9, R0, UR6, R25 ;  /* 0x0000000600097c24 */ /* 0x004fc4000f8e0219 */
[----:B-1----:R-:W-:-:S04]  /*0e40*/  IMAD R7, R25, R21, R4 ;  /* 0x0000001519077224 */ /* 0x002fc800078e0204 */
[----:B---3--:R-:W-:-:S05]  /*0e50*/  IMAD.WIDE R28, R7, 0x8, R28 ;  /* 0x00000008071c7825 */ /* 0x008fca00078e021c */
[----:B------:R1:W2:Y:S01]  /*0e60*/  LDG.E.64 R22, desc[UR8][R28.64] ;  /* 0x000000081c167981 */ /* 0x0002a2000c1e1b00 */
[----:B----4-:R-:W-:-:S05]  /*0e70*/  IMAD.WIDE R26, R9, 0x8, R26 ;  /* 0x00000008091a7825 */ /* 0x010fca00078e021a */
[----:B------:R-:W2:Y:S01]  /*0e80*/  LDG.E.64 R6, desc[UR8][R26.64] ;  /* 0x000000081a067981 */ /* 0x000ea2000c1e1b00 */
[----:B-1----:R-:W-:-:S03]  /*0e90*/  IMAD.WIDE R28, R21, 0x8, R28 ;  /* 0x00000008151c7825 */ /* 0x002fc600078e021c */
[----:B------:R-:W3:Y:S04]  /*0ea0*/  LDG.E.64 R8, desc[UR8][R26.64+0x8] ;  /* 0x000008081a087981 */ /* 0x000ee8000c1e1b00 */
[----:B------:R-:W3:Y:S01]  /*0eb0*/  LDG.E.64 R10, desc[UR8][R28.64] ;  /* 0x000000081c0a7981 */ /* 0x000ee2000c1e1b00 */
[----:B------:R-:W-:-:S03]  /*0ec0*/  IMAD.WIDE R12, R21, 0x8, R28 ;  /* 0x00000008150c7825 */ /* 0x000fc600078e021c */
[----:B------:R-:W4:Y:S01]  /*0ed0*/  LDG.E.64 R16, desc[UR8][R26.64+0x10] ;  /* 0x000010081a107981 */ /* 0x000f22000c1e1b00 */
[----:B------:R-:W-:-:S03]  /*0ee0*/  IMAD.WIDE R20, R21, 0x8, R12 ;  /* 0x0000000815147825 */ /* 0x000fc600078e020c */
[----:B------:R-:W5:Y:S04]  /*0ef0*/  LDG.E.64 R18, desc[UR8][R26.64+0x18] ;  /* 0x000018081a127981 */ /* 0x000f68000c1e1b00 */
[----:B------:R-:W4:Y:S04]  /*0f00*/  LDG.E.64 R12, desc[UR8][R12.64] ;  /* 0x000000080c0c7981 */ /* 0x000f28000c1e1b00 */
[----:B------:R-:W5:Y:S01]  /*0f10*/  LDG.E.64 R20, desc[UR8][R20.64] ;  /* 0x0000000814147981 */ /* 0x000f62000c1e1b00 */
[----:B------:R-:W-:Y:S01]  /*0f20*/  IADD3 R25, PT, PT, R25, 0x4, RZ ;  /* 0x0000000419197810 */ /* 0x000fe20007ffe0ff */
[----:B--2---:R-:W-:-:S08]  /*0f30*/  DFMA R6, R22, R6, R14 ;  /* 0x000000061606722b */ /* 0x004fd0000000000e */
[----:B---3--:R-:W-:-:S08]  /*0f40*/  DFMA R6, R10, R8, R6 ;  /* 0x000000080a06722b */ /* 0x008fd00000000006 */
[----:B----4-:R-:W-:-:S08]  /*0f50*/  DFMA R6, R12, R16, R6 ;  /* 0x000000100c06722b */ /* 0x010fd00000000006 */
[----:B-----5:R-:W-:-:S11]  /*0f60*/  DFMA R14, R20, R18, R6 ;  /* 0x00000012140e722b */ /* 0x020fd60000000006 */
.L_x_15:
[----:B------:R-:W-:-:S13]  /*0f70*/  LOP3.LUT P0, R6, R24, 0x3, RZ, 0xc0, !PT ;  /* 0x0000000318067812 */ /* 0x000fda000780c0ff */
[----:B------:R-:W-:Y:S05]  /*0f80*/  @!P0 BRA `(.L_x_14) ;  /* 0x0000000000788947 */ /* 0x000fea0003800000 */
[----:B------:R-:W-:Y:S02]  /*0f90*/  ISETP.NE.AND P0, PT, R6, 0x1, PT ;  /* 0x000000010600780c */ /* 0x000fe40003f05270 */
[----:B------:R-:W-:-:S04]  /*0fa0*/  LOP3.LUT R24, R24, 0x1, RZ, 0xc0, !PT ;  /* 0x0000000118187812 */ /* 0x000fc800078ec0ff */
[----:B------:R-:W-:-:S07]  /*0fb0*/  ISETP.NE.U32.AND P1, PT, R24, 0x1, PT ;  /* 0x000000011800780c */ /* 0x000fce0003f25070 */
[----:B------:R-:W1:Y:S08]  /*0fc0*/  @P0 LDC R21, c[0x0][0x3a0] ;  /* 0x0000e800ff150b82 */ /* 0x000e700000000800 */
[----:B------:R-:W2:Y:S08]  /*0fd0*/  @P0 LDC R10, c[0x0][0x3b0] ;  /* 0x0000ec00ff0a0b82 */ /* 0x000eb00000000800 */
[----:B------:R-:W3:Y:S08]  /*0fe0*/  @P0 LDC.64 R16, c[0x0][0x398] ;  /* 0x0000e600ff100b82 */ /* 0x000ef00000000a00 */
[----:B------:R-:W4:Y:S01]  /*0ff0*/  @P0 LDC.64 R18, c[0x0][0x3a8] ;  /* 0x0000ea00ff120b82 */ /* 0x000f220000000a00 */
[----:B-1----:R-:W-:-:S07]  /*1000*/  @P0 IMAD R11, R25, R21, R4 ;  /* 0x00000015190b0224 */ /* 0x002fce00078e0204 */
[----:B------:R-:W1:Y:S01]  /*1010*/  @!P1 LDC R23, c[0x0][0x3a0] ;  /* 0x0000e800ff179b82 */ /* 0x000e620000000800 */
[----:B--2---:R-:W-:Y:S01]  /*1020*/  @P0 IMAD R13, R0, R10, R25 ;  /* 0x0000000a000d0224 */ /* 0x004fe200078e0219 */
[----:B------:R-:W-:-:S06]  /*1030*/  @P0 IADD3 R25, PT, PT, R25, 0x2, RZ ;  /* 0x0000000219190810 */ /* 0x000fcc0007ffe0ff */
[----:B------:R-:W2:Y:S01]  /*1040*/  @!P1 LDC R22, c[0x0][0x3b0] ;  /* 0x0000ec00ff169b82 */ /* 0x000ea20000000800 */
[----:B---3--:R-:W-:-:S07]  /*1050*/  @P0 IMAD.WIDE R16, R11, 0x8, R16 ;  /* 0x000000080b100825 */ /* 0x008fce00078e0210 */
[----:B------:R-:W3:Y:S01]  /*1060*/  @!P1 LDC.64 R6, c[0x0][0x398] ;  /* 0x0000e600ff069b82 */ /* 0x000ee20000000a00 */
[----:B----4-:R-:W-:Y:S02]  /*1070*/  @P0 IMAD.WIDE R18, R13, 0x8, R18 ;  /* 0x000000080d120825 */ /* 0x010fe400078e0212 */
[----:B------:R-:W4:Y:S05]  /*1080*/  @P0 LDG.E.64 R12, desc[UR8][R16.64] ;  /* 0x00000008100c0981 */ /* 0x000f2a000c1e1b00 */
[----:B------:R-:W5:Y:S01]  /*1090*/  @!P1 LDC.64 R8, c[0x0][0x3a8] ;  /* 0x0000ea00ff089b82 */ /* 0x000f620000000a00 */
[----:B------:R-:W4:Y:S01]  /*10a0*/  @P0 LDG.E.64 R10, desc[UR8][R18.64] ;  /* 0x00000008120a0981 */ /* 0x000f22000c1e1b00 */
[----:B------:R-:W-:-:S04]  /*10b0*/  @P0 IMAD.WIDE R20, R21, 0x8, R16 ;  /* 0x0000000815140825 */ /* 0x000fc800078e0210 */
[----:B-1----:R-:W-:Y:S02]  /*10c0*/  @!P1 IMAD R27, R25, R23, R4 ;  /* 0x00000017191b9224 */ /* 0x002fe400078e0204 */
[----:B--2---:R-:W-:Y:S01]  /*10d0*/  @!P1 IMAD R25, R0, R22, R25 ;  /* 0x0000001600199224 */ /* 0x004fe200078e0219 */
[----:B------:R-:W2:Y:S04]  /*10e0*/  @P0 LDG.E.64 R20, desc[UR8][R20.64] ;  /* 0x0000000814140981 */ /* 0x000ea8000c1e1b00 */
[----:B------:R-:W2:Y:S01]  /*10f0*/  @P0 LDG.E.64 R22, desc[UR8][R18.64+0x8] ;  /* 0x0000080812160981 */ /* 0x000ea2000c1e1b00 */
[----:B---3--:R-:W-:-:S06]  /*1100*/  @!P1 IMAD.WIDE R6, R27, 0x8, R6 ;  /* 0x000000081b069825 */ /* 0x008fcc00078e0206 */
[----:B------:R-:W3:Y:S01]  /*1110*/  @!P1 LDG.E.64 R6, desc[UR8][R6.64] ;  /* 0x0000000806069981 */ /* 0x000ee2000c1e1b00 */
[----:B-----5:R-:W-:-:S06]  /*1120*/  @!P1 IMAD.WIDE R8, R25, 0x8, R8 ;  /* 0x0000000819089825 */ /* 0x020fcc00078e0208 */
[----:B------:R-:W3:Y:S01]  /*1130*/  @!P1 LDG.E.64 R8, desc[UR8][R8.64] ;  /* 0x0000000808089981 */ /* 0x000ee2000c1e1b00 */
[----:B----4-:R-:W-:-:S08]  /*1140*/  @P0 DFMA R10, R12, R10, R14 ;  /* 0x0000000a0c0a022b */ /* 0x010fd0000000000e */
[----:B--2---:R-:W-:-:S08]  /*1150*/  @P0 DFMA R14, R20, R22, R10 ;  /* 0x00000016140e022b */ /* 0x004fd0000000000a */
[----:B---3--:R-:W-:-:S11]  /*1160*/  @!P1 DFMA R14, R6, R8, R14 ;  /* 0x00000008060e922b */ /* 0x008fd6000000000e */
.L_x_14:
[----:B------:R-:W1:Y:S01]  /*1170*/  LDCU UR6, c[0x0][0x3c8] ;  /* 0x00007900ff0677ac */ /* 0x000e620008000800 */
[----:B------:R-:W2:Y:S01]  /*1180*/  LDC.64 R6, c[0x0][0x3c0] ;  /* 0x0000f000ff067b82 */ /* 0x000ea20000000a00 */
[----:B------:R-:W3:Y:S01]  /*1190*/  LDCU.64 UR10, c[0x0][0x390] ;  /* 0x00007200ff0a77ac */ /* 0x000ee20008000a00 */
[----:B-1----:R-:W-:Y:S01]  /*11a0*/  IMAD R9, R0, UR6, R4 ;  /* 0x0000000600097c24 */ /* 0x002fe2000f8e0204 */
[----:B------:R-:W1:Y:S01]  /*11b0*/  LDCU UR6, c[0x0][0x380] ;  /* 0x00007000ff0677ac */ /* 0x000e620008000800 */
[----:B------:R-:W-:Y:S01]  /*11c0*/  IADD3 R4, PT, PT, R3, R4, RZ ;  /* 0x0000000403047210 */ /* 0x000fe20007ffe0ff */
[----:B---3--:R-:W-:Y:S01]  /*11d0*/  DMUL R14, R14, UR10 ;  /* 0x0000000a0e0e7c28 */ /* 0x008fe20008000000 */
[----:B--2---:R-:W-:-:S06]  /*11e0*/  IMAD.WIDE R6, R9, 0x8, R6 ;  /* 0x0000000809067825 */ /* 0x004fcc00078e0206 */
[----:B------:R2:W-:Y:S01]  /*11f0*/  STG.E.64 desc[UR8][R6.64], R14 ;  /* 0x0000000e06007986 */ /* 0x0005e2000c101b08 */
[----:B-1----:R-:W-:-:S13]  /*1200*/  ISETP.GE.AND P0, PT, R4, UR6, PT ;  /* 0x0000000604007c0c */ /* 0x002fda000bf06270 */
[----:B--2---:R-:W-:Y:S05]  /*1210*/  @!P0 BRA `(.L_x_16) ;  /* 0xfffffff8001c8947 */ /* 0x004fea000383ffff */
.L_x_11:
[----:B0-----:R-:W-:Y:S05]  /*1220*/  BSYNC.RECONVERGENT B0 ;  /* 0x0000000000007941 */ /* 0x001fea0003800200 */
.L_x_10:
[----:B------:R-:W0:Y:S01]  /*1230*/  LDCU UR6, c[0x0][0x384] ;  /* 0x00007080ff0677ac */ /* 0x000e220008000800 */
[----:B------:R-:W-:-:S04]  /*1240*/  IADD3 R0, PT, PT, R5, R0, RZ ;  /* 0x0000000005007210 */ /* 0x000fc80007ffe0ff */
[----:B0-----:R-:W-:-:S13]  /*1250*/  ISETP.GE.AND P0, PT, R0, UR6, PT ;  /* 0x0000000600007c0c */ /* 0x001fda000bf06270 */
[----:B------:R-:W-:Y:S05]  /*1260*/  @!P0 BRA `(.L_x_17) ;  /* 0xfffffff400f48947 */ /* 0x000fea000383ffff */
[----:B------:R-:W-:Y:S05]  /*1270*/  EXIT ;  /* 0x000000000000794d */ /* 0x000fea0003800000 */
.L_x_0:
[----:B------:R-:W0:Y:S02]  /*1280*/  LDCU.64 UR4, c[0x0][0x3b8] ;  /* 0x00007700ff0477ac */ /* 0x000e240008000a00 */
[----:B0-----:R-:W-:-:S14]  /*1290*/  DSETP.NEU.AND P0, PT, RZ, UR4, PT ;  /* 0x00000004ff007e2a */ /* 0x001fdc000bf0d000 */
[----:B------:R-:W-:Y:S05]  /*12a0*/  @P0 BRA `(.L_x_18) ;  /* 0x0000000000540947 */ /* 0x000fea0003800000 */
[----:B------:R-:W0:Y:S02]  /*12b0*/  LDCU.64 UR4, c[0x0][0x390] ;  /* 0x00007200ff0477ac */ /* 0x000e240008000a00 */
[----:B0-----:R-:W-:-:S11]  /*12c0*/  DMUL R6, RZ, UR4 ;  /* 0x00000004ff067c28 */ /* 0x001fd60008000000 */
.L_x_22:
[----:B------:R-:W0:Y:S01]  /*12d0*/  LDC R13, c[0x0][0x380] ;  /* 0x0000e000ff0d7b82 */ /* 0x000e220000000800 */
[----:B------:R-:W-:Y:S01]  /*12e0*/  BSSY.RECONVERGENT B0, `(.L_x_19) ;  /* 0x000000c000007945 */ /* 0x000fe20003800200 */
[----:B0-----:R-:W-:-:S13]  /*12f0*/  ISETP.GE.AND P0, PT, R2, R13, PT ;  /* 0x0000000d0200720c */ /* 0x001fda0003f06270 */
[----:B--2---:R-:W-:Y:S05]  /*1300*/  @P0 BRA `(.L_x_20) ;  /* 0x0000000000240947 */ /* 0x004fea0003800000 */
[----:B------:R-:W0:Y:S01]  /*1310*/  LDC R15, c[0x0][0x3c8] ;  /* 0x0000f200ff0f7b82 */ /* 0x000e220000000800 */
[----:B------:R-:W-:-:S07]  /*1320*/  MOV R4, R2 ;  /* 0x0000000200047202 */ /* 0x000fce0000000f00 */
[----:B------:R-:W1:Y:S02]  /*1330*/  LDC.64 R10, c[0x0][0x3c0] ;  /* 0x0000f000ff0a7b82 */ /* 0x000e640000000a00 */
.L_x_21:
[----:B0-2---:R-:W-:Y:S01]  /*1340*/  IMAD R9, R0, R15, R4 ;  /* 0x0000000f00097224 */ /* 0x005fe200078e0204 */
[----:B------:R-:W-:-:S03]  /*1350*/  IADD3 R4, PT, PT, R3, R4, RZ ;  /* 0x0000000403047210 */ /* 0x000fc60007ffe0ff */
[----:B-1----:R-:W-:Y:S01]  /*1360*/  IMAD.WIDE R8, R9, 0x8, R10 ;  /* 0x0000000809087825 */ /* 0x002fe200078e020a */
[----:B------:R-:W-:-:S04]  /*1370*/  ISETP.GE.AND P0, PT, R4, R13, PT ;  /* 0x0000000d0400720c */ /* 0x000fc80003f06270 */
[----:B------:R2:W-:Y:S09]  /*1380*/  STG.E.64 desc[UR8][R8.64], R6 ;  /* 0x0000000608007986 */ /* 0x0005f2000c101b08 */
[----:B------:R-:W-:Y:S05]  /*1390*/  @!P0 BRA `(.L_x_21) ;  /* 0xfffffffc00e88947 */ /* 0x000fea000383ffff */
.L_x_20:
[----:B------:R-:W-:Y:S05]  /*13a0*/  BSYNC.RECONVERGENT B0 ;  /* 0x0000000000007941 */ /* 0x000fea0003800200 */
.L_x_19:
[----:B------:R-:W0:Y:S01]  /*13b0*/  LDCU UR4, c[0x0][0x384] ;  /* 0x00007080ff0477ac */ /* 0x000e220008000800 */
[----:B------:R-:W-:-:S04]  /*13c0*/  IADD3 R0, PT, PT, R5, R0, RZ ;  /* 0x0000000005007210 */ /* 0x000fc80007ffe0ff */
[----:B0-----:R-:W-:-:S13]  /*13d0*/  ISETP.GE.AND P0, PT, R0, UR4, PT ;  /* 0x0000000400007c0c */ /* 0x001fda000bf06270 */
[----:B------:R-:W-:Y:S05]  /*13e0*/  @!P0 BRA `(.L_x_22) ;  /* 0xfffffffc00b88947 */ /* 0x000fea000383ffff */
[----:B------:R-:W-:Y:S05]  /*13f0*/  EXIT ;  /* 0x000000000000794d */ /* 0x000fea0003800000 */
.L_x_18:
[----:B------:R-:W0:Y:S01]  /*1400*/  LDCU.64 UR4, c[0x0][0x390] ;  /* 0x00007200ff0477ac */ /* 0x000e220008000a00 */
[----:B------:R-:W1:Y:S01]  /*1410*/  LDCU UR6, c[0x0][0x3c8] ;  /* 0x00007900ff0677ac */ /* 0x000e620008000800 */
[----:B------:R-:W2:Y:S01]  /*1420*/  LDCU.64 UR10, c[0x0][0x3b8] ;  /* 0x00007700ff0a77ac */ /* 0x000ea20008000a00 */
[----:B0-----:R-:W-:-:S11]  /*1430*/  DMUL R10, RZ, UR4 ;  /* 0x00000004ff0a7c28 */ /* 0x001fd60008000000 */
.L_x_26:
[----:B------:R-:W0:Y:S01]  /*1440*/  LDC R15, c[0x0][0x380] ;  /* 0x0000e000ff0f7b82 */ /* 0x000e220000000800 */
[----:B------:R-:W-:Y:S01]  /*1450*/  BSSY.RECONVERGENT B0, `(.L_x_23) ;  /* 0x000000d000007945 */ /* 0x000fe20003800200 */
[----:B0-----:R-:W-:-:S13]  /*1460*/  ISETP.GE.AND P0, PT, R2, R15, PT ;  /* 0x0000000f0200720c */ /* 0x001fda0003f06270 */
[----:B---3--:R-:W-:Y:S05]  /*1470*/  @P0 BRA `(.L_x_24) ;  /* 0x0000000000280947 */ /* 0x008fea0003800000 */
[----:B------:R-:W0:Y:S01]  /*1480*/  LDC.64 R12, c[0x0][0x3c0] ;  /* 0x0000f000ff0c7b82 */ /* 0x000e220000000a00 */
[----:B------:R-:W-:-:S07]  /*1490*/  MOV R4, R2 ;  /* 0x0000000200047202 */ /* 0x000fce0000000f00 */
.L_x_25:
[----:B-1-3--:R-:W-:-:S04]  /*14a0*/  IMAD R7, R0, UR6, R4 ;  /* 0x0000000600077c24 */ /* 0x00afc8000f8e0204 */
[----:B0-----:R-:W-:-:S05]  /*14b0*/  IMAD.WIDE R6, R7, 0x8, R12 ;  /* 0x0000000807067825 */ /* 0x001fca00078e020c */
[----:B------:R-:W2:Y:S01]  /*14c0*/  LDG.E.64 R8, desc[UR8][R6.64] ;  /* 0x0000000806087981 */ /* 0x000ea2000c1e1b00 */
[----:B------:R-:W-:-:S04]  /*14d0*/  IADD3 R4, PT, PT, R3, R4, RZ ;  /* 0x0000000403047210 */ /* 0x000fc80007ffe0ff */
[----:B------:R-:W-:Y:S01]  /*14e0*/  ISETP.GE.AND P0, PT, R4, R15, PT ;  /* 0x0000000f0400720c */ /* 0x000fe20003f06270 */
[----:B--2---:R-:W-:-:S07]  /*14f0*/  DFMA R8, R8, UR10, R10 ;  /* 0x0000000a08087c2b */ /* 0x004fce000800000a */
[----:B------:R3:W-:Y:S05]  /*1500*/  STG.E.64 desc[UR8][R6.64], R8 ;  /* 0x0000000806007986 */ /* 0x0007ea000c101b08 */
[----:B------:R-:W-:Y:S05]  /*1510*/  @!P0 BRA `(.L_x_25) ;  /* 0xfffffffc00e08947 */ /* 0x000fea000383ffff */
.L_x_24:
[----:B-12---:R-:W-:Y:S05]  /*1520*/  BSYNC.RECONVERGENT B0 ;  /* 0x0000000000007941 */ /* 0x006fea0003800200 */
.L_x_23:
[----:B------:R-:W0:Y:S01]  /*1530*/  LDCU UR4, c[0x0][0x384] ;  /* 0x00007080ff0477ac */ /* 0x000e220008000800 */
[----:B------:R-:W-:-:S04]  /*1540*/  IADD3 R0, PT, PT, R5, R0, RZ ;  /* 0x0000000005007210 */ /* 0x000fc80007ffe0ff */
[----:B0-----:R-:W-:-:S13]  /*1550*/  ISETP.GE.AND P0, PT, R0, UR4, PT ;  /* 0x0000000400007c0c */ /* 0x001fda000bf06270 */
[----:B------:R-:W-:Y:S05]  /*1560*/  @!P0 BRA `(.L_x_26) ;  /* 0xfffffffc00b48947 */ /* 0x000fea000383ffff */
[----:B------:R-:W-:Y:S05]  /*1570*/  EXIT ;  /* 0x000000000000794d */ /* 0x000fea0003800000 */
.L_x_27:
[----:B------:R-:W-:-:S00]  /*1580*/  BRA `(.L_x_27) ;  /* 0xfffffffc00fc7947 */ /* 0x000fc0000383ffff */
[----:B------:R-:W-:-:S00]  /*1590*/  NOP ;  /* 0x0000000000007918 */ /* 0x000fc00000000000 */
        /* <DEDUP_REMOVED lines=14> */
.L_x_56:


//--------------------- .text.sgemm               --------------------------
	.section	.text.sgemm,"ax",@progbits
	.align	128
        .global         sgemm
        .type           sgemm,@function
        .size           sgemm,(.L_x_57 - sgemm)
        .other          sgemm,@"STO_CUDA_ENTRY STV_DEFAULT"
sgemm:
.text.sgemm:
        /* <DEDUP_REMOVED lines=8> */
[----:B------:R-:W0:Y:S01]  /*0080*/  LDC R7, c[0x0][0x388] ;  /* 0x0000e200ff077b82 */ /* 0x000e220000000800 */
[----:B------:R-:W1:Y:S01]  /*0090*/  S2R R2, SR_TID.Y ;  /* 0x0000000000027919 */ /* 0x000e620000002200 */
[----:B------:R-:W2:Y:S06]  /*00a0*/  LDCU.64 UR8, c[0x0][0x358] ;  /* 0x00006b00ff0877ac */ /* 0x000eac0008000a00 */
[----:B------:R-:W1:Y:S08]  /*00b0*/  S2UR UR4, SR_CTAID.Y ;  /* 0x00000000000479c3 */ /* 0x000e700000002600 */
[----:B------:R-:W1:Y:S01]  /*00c0*/  LDC R3, c[0x0][0x364] ;  /* 0x0000d900ff037b82 */ /* 0x000e620000000800 */
[----:B------:R-:W3:Y:S01]  /*00d0*/  LDCU UR5, c[0x0][0x374] ;  /* 0x00006e80ff0577ac */ /* 0x000ee20008000800 */
[----:B------:R-:W4:Y:S01]  /*00e0*/  LDCU UR6, c[0x0][0x370] ;  /* 0x00006e00ff0677ac */ /* 0x000f220008000800 */
[----:B0-----:R-:W-:Y:S01]  /*00f0*/  ISETP.GE.AND P0, PT, R7, 0x1, PT ;  /* 0x000000010700780c */ /* 0x001fe20003f06270 */
[----:B----4-:R-:W-:-:S02]  /*0100*/  IMAD R5, R5, UR6, RZ ;  /* 0x0000000605057c24 */ /* 0x010fc4000f8e02ff */
[C---:B-1----:R-:W-:Y:S02]  /*0110*/  IMAD R2, R3.reuse, UR4, R2 ;  /* 0x0000000403027c24 */ /* 0x042fe4000f8e0202 */
[----:B---3--:R-:W-:-:S08]  /*0120*/  IMAD R3, R3, UR5, RZ ;  /* 0x0000000503037c24 */ /* 0x008fd0000f8e02ff */
[----:B--2---:R-:W-:Y:S05]  /*0130*/  @!P0 BRA `(.L_x_28) ;  /* 0x00000010005c8947 */ /* 0x004fea0003800000 */
[----:B------:R-:W0:Y:S02]  /*0140*/  LDCU UR4, c[0x0][0x3ac] ;  /* 0x00007580ff0477ac */ /* 0x000e240008000800 */
[----:B0-----:R-:W-:-:S13]  /*0150*/  FSETP.NEU.AND P0, PT, RZ, UR4, PT ;  /* 0x00000004ff007c0b */ /* 0x001fda000bf0d000 */
[----:B------:R-:W-:Y:S05]  /*0160*/  @!P0 BRA `(.L_x_29) ;  /* 0x0000000800388947 */ /* 0x000fea0003800000 */
[----:B------:R-:W0:Y:S01]  /*0170*/  LDCU.64 UR4, c[0x0][0x3a0] ;  /* 0x00007400ff0477ac */ /* 0x000e220008000a00 */
[C---:B------:R-:W-:Y:S02]  /*0180*/  LOP3.LUT R4, R7.reuse, 0x7ffffff8, RZ, 0xc0, !PT ;  /* 0x7ffffff807047812 */ /* 0x040fe400078ec0ff */
[----:B------:R-:W-:Y:S02]  /*0190*/  LOP3.LUT R6, R7, 0x7, RZ, 0xc0, !PT ;  /* 0x0000000707067812 */ /* 0x000fe400078ec0ff */
[----:B------:R-:W-:Y:S01]  /*01a0*/  IADD3 R7, PT, PT, -R4, RZ, RZ ;  /* 0x000000ff04077210 */ /* 0x000fe20007ffe1ff */
[----:B0-----:R-:W-:-:S04]  /*01b0*/  UIADD3 UR4, UP0, UPT, UR4, 0x10, URZ ;  /* 0x0000001004047890 */ /* 0x001fc8000ff1e0ff */
[----:B------:R-:W-:-:S12]  /*01c0*/  UIADD3.X UR5, UPT, UPT, URZ, UR5, URZ, UP0, !UPT ;  /* 0x00000005ff057290 */ /* 0x000fd800087fe4ff */
.L_x_37:
[----:B------:R-:W0:Y:S01]  /*01d0*/  LDCU UR6, c[0x0][0x380] ;  /* 0x00007000ff0677ac */ /* 0x000e220008000800 */
[----:B------:R-:W-:Y:S01]  /*01e0*/  BSSY.RECONVERGENT B0, `(.L_x_30) ;  /* 0x0000081000007945 */ /* 0x000fe20003800200 */
[----:B0-----:R-:W-:-:S13]  /*01f0*/  ISETP.GE.AND P0, PT, R2, UR6, PT ;  /* 0x0000000602007c0c */ /* 0x001fda000bf06270 */
[----:B------:R-:W-:Y:S05]  /*0200*/  @P0 BRA `(.L_x_31) ;  /* 0x0000000400f80947 */ /* 0x000fea0003800000 */
[----:B------:R-:W0:Y:S01]  /*0210*/  LDCU UR6, c[0x0][0x3a8] ;  /* 0x00007500ff0677ac */ /* 0x000e220008000800 */
[----:B------:R-:W-:Y:S01]  /*0220*/  MOV R8, R2 ;  /* 0x0000000200087202 */ /* 0x000fe20000000f00 */
[----:B0-----:R-:W-:-:S07]  /*0230*/  IMAD R9, R0, UR6, RZ ;  /* 0x0000000600097c24 */ /* 0x001fce000f8e02ff */
.L_x_36:
[----:B------:R-:W0:Y:S01]  /*0240*/  LDC R10, c[0x0][0x388] ;  /* 0x0000e200ff0a7b82 */ /* 0x000e220000000800 */
[----:B------:R-:W-:Y:S02]  /*0250*/  CS2R R16, SRZ ;  /* 0x0000000000107805 */ /* 0x000fe4000001ff00 */
[----:B0-----:R-:W-:-:S13]  /*0260*/  ISETP.GE.U32.AND P0, PT, R10, 0x8, PT ;  /* 0x000000080a00780c */ /* 0x001fda0003f06070 */
[----:B------:R-:W-:Y:S05]  /*0270*/  @!P0 BRA `(.L_x_32) ;  /* 0x0000000000bc8947 */ /* 0x000fea0003800000 */
[----:B------:R-:W-:Y:S01]  /*0280*/  HFMA2 R16, -RZ, RZ, 0, 0 ;  /* 0x00000000ff107431 */ /* 0x000fe200000001ff */
[----:B------:R-:W-:Y:S02]  /*0290*/  MOV R11, R9 ;  /* 0x00000009000b7202 */ /* 0x000fe40000000f00 */
[----:B------:R-:W-:Y:S02]  /*02a0*/  MOV R19, R8 ;  /* 0x0000000800137202 */ /* 0x000fe40000000f00 */
[----:B------:R-:W-:-:S07]  /*02b0*/  MOV R18, R7 ;  /* 0x0000000700127202 */ /* 0x000fce0000000f00 */
.L_x_33:
[----:B------:R-:W0:Y:S01]  /*02c0*/  LDC.64 R20, c[0x0][0x390] ;  /* 0x0000e400ff147b82 */ /* 0x000e220000000a00 */
[----:B------:R-:W-:Y:S02]  /*02d0*/  MOV R12, UR4 ;  /* 0x00000004000c7c02 */ /* 0x000fe40008000f00 */
[----:B------:R-:W-:-:S05]  /*02e0*/  MOV R13, UR5 ;  /* 0x00000005000d7c02 */ /* 0x000fca0008000f00 */
[----:B------:R-:W1:Y:S01]  /*02f0*/  LDC R27, c[0x0][0x398] ;  /* 0x0000e600ff1b7b82 */ /* 0x000e620000000800 */
[----:B------:R-:W-:-:S05]  /*0300*/  IMAD.WIDE R12, R11, 0x4, R12 ;  /* 0x000000040b0c7825 */ /* 0x000fca00078e020c */
[----:B------:R-:W2:Y:S04]  /*0310*/  LDG.E R28, desc[UR8][R12.64+-0x10] ;  /* 0xfffff0080c1c7981 */ /* 0x000ea8000c1e1900 */
[----:B------:R-:W3:Y:S04]  /*0320*/  LDG.E R24, desc[UR8][R12.64+-0xc] ;  /* 0xfffff4080c187981 */ /* 0x000ee8000c1e1900 */
[----:B------:R-:W4:Y:S01]  /*0330*/  LDG.E R26, desc[UR8][R12.64+-0x8] ;  /* 0xfffff8080c1a7981 */ /* 0x000f22000c1e1900 */
[----:B0-----:R-:W-:-:S05]  /*0340*/  IMAD.WIDE R20, R19, 0x4, R20 ;  /* 0x0000000413147825 */ /* 0x001fca00078e0214 */
[----:B------:R1:W2:Y:S02]  /*0350*/  LDG.E R17, desc[UR8][R20.64] ;  /* 0x0000000814117981 */ /* 0x0002a4000c1e1900 */
[----:B-1----:R-:W-:-:S05]  /*0360*/  IMAD.WIDE R20, R27, 0x4, R20 ;  /* 0x000000041b147825 */ /* 0x002fca00078e0214 */
[----:B------:R-:W3:Y:S01]  /*0370*/  LDG.E R25, desc[UR8][R20.64] ;  /* 0x0000000814197981 */ /* 0x000ee2000c1e1900 */
[----:B------:R-:W-:-:S05]  /*0380*/  IMAD.WIDE R22, R27, 0x4, R20 ;  /* 0x000000041b167825 */ /* 0x000fca00078e0214 */
[----:B------:R2:W4:Y:S01]  /*0390*/  LDG.E R29, desc[UR8][R22.64] ;  /* 0x00000008161d7981 */ /* 0x000522000c1e1900 */
[----:B------:R-:W-:-:S04]  /*03a0*/  IMAD.WIDE R14, R27, 0x4, R22 ;  /* 0x000000041b0e7825 */ /* 0x000fc800078e0216 */
[----:B--2---:R-:W-:Y:S01]  /*03b0*/  FFMA R22, R17, R28, R16 ;  /* 0x0000001c11167223 */ /* 0x004fe20000000010 */
[----:B------:R-:W-:Y:S01]  /*03c0*/  IMAD.WIDE R16, R27, 0x4, R14 ;  /* 0x000000041b107825 */ /* 0x000fe200078e020e */
[----:B------:R3:W2:Y:S03]  /*03d0*/  LDG.E R28, desc[UR8][R14.64] ;  /* 0x000000080e1c7981 */ /* 0x0006a6000c1e1900 */
[----:B---3--:R-:W-:Y:S01]  /*03e0*/  FFMA R14, R25, R24, R22 ;  /* 0x00000018190e7223 */ /* 0x008fe20000000016 */
[----:B------:R-:W-:Y:S01]  /*03f0*/  IMAD.WIDE R24, R27, 0x4, R16 ;  /* 0x000000041b187825 */ /* 0x000fe200078e0210 */
[----:B------:R2:W3:Y:S03]  /*0400*/  LDG.E R22, desc[UR8][R16.64] ;  /* 0x0000000810167981 */ /* 0x0004e6000c1e1900 */
[----:B----4-:R-:W-:Y:S01]  /*0410*/  FFMA R29, R29, R26, R14 ;  /* 0x0000001a1d1d7223 */ /* 0x010fe2000000000e */
[C---:B------:R-:W-:Y:S01]  /*0420*/  IMAD.WIDE R20, R27.reuse, 0x4, R24 ;  /* 0x000000041b147825 */ /* 0x040fe200078e0218 */
[----:B------:R-:W3:Y:S04]  /*0430*/  LDG.E R26, desc[UR8][R12.64] ;  /* 0x000000080c1a7981 */ /* 0x000ee8000c1e1900 */
[----:B------:R-:W2:Y:S01]  /*0440*/  LDG.E R17, desc[UR8][R12.64+-0x4] ;  /* 0xfffffc080c117981 */ /* 0x000ea2000c1e1900 */
[----:B------:R-:W-:-:S03]  /*0450*/  IMAD.WIDE R14, R27, 0x4, R20 ;  /* 0x000000041b0e7825 */ /* 0x000fc600078e0214 */
[----:B------:R-:W4:Y:S04]  /*0460*/  LDG.E R23, desc[UR8][R24.64] ;  /* 0x0000000818177981 */ /* 0x000f28000c1e1900 */
[----:B------:R-:W5:Y:S04]  /*0470*/  LDG.E R16, desc[UR8][R12.64+0x8] ;  /* 0x000008080c107981 */ /* 0x000f68000c1e1900 */
[----:B------:R-:W5:Y:S04]  /*0480*/  LDG.E R15, desc[UR8][R14.64] ;  /* 0x000000080e0f7981 */ /* 0x000f68000c1e1900 */
[----:B------:R-:W4:Y:S04]  /*0490*/  LDG.E R24, desc[UR8][R12.64+0x4] ;  /* 0x000004080c187981 */ /* 0x000f28000c1e1900 */
[----:B------:R-:W5:Y:S04]  /*04a0*/  LDG.E R25, desc[UR8][R12.64+0xc] ;  /* 0x00000c080c197981 */ /* 0x000f68000c1e1900 */
[----:B------:R-:W5:Y:S01]  /*04b0*/  LDG.E R13, desc[UR8][R20.64] ;  /* 0x00000008140d7981 */ /* 0x000f62000c1e1900 */
[----:B------:R-:W-:-:S04]  /*04c0*/  IADD3 R18, PT, PT, R18, 0x8, RZ ;  /* 0x0000000812127810 */ /* 0x000fc80007ffe0ff */
[----:B------:R-:W-:Y:S02]  /*04d0*/  ISETP.NE.AND P0, PT, R18, RZ, PT ;  /* 0x000000ff1200720c */ /* 0x000fe40003f05270 */
[----:B------:R-:W-:Y:S02]  /*04e0*/  LEA R19, R27, R19, 0x3 ;  /* 0x000000131b137211 */ /* 0x000fe400078e18ff */
[----:B------:R-:W-:Y:S01]  /*04f0*/  IADD3 R11, PT, PT, R11, 0x8, RZ ;  /* 0x000000080b0b7810 */ /* 0x000fe20007ffe0ff */
[----:B--2---:R-:W-:-:S04]  /*0500*/  FFMA R17, R28, R17, R29 ;  /* 0x000000111c117223 */ /* 0x004fc8000000001d */
[----:B---3--:R-:W-:-:S04]  /*0510*/  FFMA R22, R22, R26, R17 ;  /* 0x0000001a16167223 */ /* 0x008fc80000000011 */
[----:B----4-:R-:W-:-:S04]  /*0520*/  FFMA R22, R23, R24, R22 ;  /* 0x0000001817167223 */ /* 0x010fc80000000016 */
[----:B-----5:R-:W-:-:S04]  /*0530*/  FFMA R16, R13, R16, R22 ;  /* 0x000000100d107223 */ /* 0x020fc80000000016 */
[----:B------:R-:W-:Y:S01]  /*0540*/  FFMA R16, R15, R25, R16 ;  /* 0x000000190f107223 */ /* 0x000fe20000000010 */
[----:B------:R-:W-:Y:S06]  /*0550*/  @P0 BRA `(.L_x_33) ;  /* 0xfffffffc00580947 */ /* 0x000fec000383ffff */
[----:B------:R-:W-:-:S07]  /*0560*/  MOV R17, R4 ;  /* 0x0000000400117202 */ /* 0x000fce0000000f00 */
.L_x_32:
[----:B------:R-:W-:-:S13]  /*0570*/  ISETP.NE.AND P0, PT, R6, RZ, PT ;  /* 0x000000ff0600720c */ /* 0x000fda0003f05270 */
[----:B------:R-:W-:Y:S05]  /*0580*/  @!P0 BRA `(.L_x_34) ;  /* 0x0000000000e08947 */ /* 0x000fea0003800000 */
[----:B------:R-:W-:Y:S02]  /*0590*/  IADD3 R11, PT, PT, R6, -0x1, RZ ;  /* 0xffffffff060b7810 */ /* 0x000fe40007ffe0ff */
[----:B------:R-:W-:Y:S02]  /*05a0*/  LOP3.LUT P1, R24, R10, 0x3, RZ, 0xc0, !PT ;  /* 0x000000030a187812 */ /* 0x000fe4000782c0ff */
[----:B------:R-:W-:-:S13]  /*05b0*/  ISETP.GE.U32.AND P0, PT, R11, 0x3, PT ;  /* 0x000000030b00780c */ /* 0x000fda0003f06070 */
[----:B------:R-:W-:Y:S05]  /*05c0*/  @!P0 BRA `(.L_x_35) ;  /* 0x00000000005c8947 */ /* 0x000fea0003800000 */
[----:B------:R-:W0:Y:S01]  /*05d0*/  LDC R15, c[0x0][0x398] ;  /* 0x0000e600ff0f7b82 */ /* 0x000e220000000800 */
[----:B------:R-:W-:-:S07]  /*05e0*/  IADD3 R13, PT, PT, R9, R17, RZ ;  /* 0x00000011090d7210 */ /* 0x000fce0007ffe0ff */
[----:B------:R-:W1:Y:S08]  /*05f0*/  LDC.64 R22, c[0x0][0x390] ;  /* 0x0000e400ff167b82 */ /* 0x000e700000000a00 */
[----:B------:R-:W2:Y:S01]  /*0600*/  LDC.64 R18, c[0x0][0x3a0] ;  /* 0x0000e800ff127b82 */ /* 0x000ea20000000a00 */
[----:B0-----:R-:W-:-:S04]  /*0610*/  IMAD R11, R17, R15, R8 ;  /* 0x0000000f110b7224 */ /* 0x001fc800078e0208 */
[----:B-1----:R-:W-:-:S04]  /*0620*/  IMAD.WIDE R22, R11, 0x4, R22 ;  /* 0x000000040b167825 */ /* 0x002fc800078e0216 */
[----:B------:R-:W-:Y:S02]  /*0630*/  IMAD.WIDE R20, R15, 0x4, R22 ;  /* 0x000000040f147825 */ /* 0x000fe400078e0216 */
[----:B------:R-:W3:Y:S02]  /*0640*/  LDG.E R23, desc[UR8][R22.64] ;  /* 0x0000000816177981 */ /* 0x000ee4000c1e1900 */
[----:B--2---:R-:W-:-:S04]  /*0650*/  IMAD.WIDE R18, R13, 0x4, R18 ;  /* 0x000000040d127825 */ /* 0x004fc800078e0212 */
[C---:B------:R-:W-:Y:S01]  /*0660*/  IMAD.WIDE R12, R15.reuse, 0x4, R20 ;  /* 0x000000040f0c7825 */ /* 0x040fe200078e0214 */
[----:B------:R-:W3:Y:S04]  /*0670*/  LDG.E R11, desc[UR8][R18.64] ;  /* 0x00000008120b7981 */ /* 0x000ee8000c1e1900 */
[----:B------:R-:W2:Y:S01]  /*0680*/  LDG.E R20, desc[UR8][R20.64] ;  /* 0x0000000814147981 */ /* 0x000ea2000c1e1900 */
[----:B------:R-:W-:-:S03]  /*0690*/  IMAD.WIDE R14, R15, 0x4, R12 ;  /* 0x000000040f0e7825 */ /* 0x000fc600078e020c */
[----:B------:R-:W2:Y:S04]  /*06a0*/  LDG.E R25, desc[UR8][R18.64+0x4] ;  /* 0x0000040812197981 */ /* 0x000ea8000c1e1900 */
[----:B------:R-:W4:Y:S04]  /*06b0*/  LDG.E R12, desc[UR8][R12.64] ;  /* 0x000000080c0c7981 */ /* 0x000f28000c1e1900 */
[----:B------:R-:W4:Y:S04]  /*06c0*/  LDG.E R26, desc[UR8][R18.64+0x8] ;  /* 0x00000808121a7981 */ /* 0x000f28000c1e1900 */
[----:B------:R-:W5:Y:S04]  /*06d0*/  LDG.E R14, desc[UR8][R14.64] ;  /* 0x000000080e0e7981 */ /* 0x000f68000c1e1900 */
[----:B------:R-:W5:Y:S01]  /*06e0*/  LDG.E R27, desc[UR8][R18.64+0xc] ;  /* 0x00000c08121b7981 */ /* 0x000f62000c1e1900 */
[----:B------:R-:W-:Y:S01]  /*06f0*/  IADD3 R17, PT, PT, R17, 0x4, RZ ;  /* 0x0000000411117810 */ /* 0x000fe20007ffe0ff */
[----:B---3--:R-:W-:-:S04]  /*0700*/  FFMA R11, R23, R11, R16 ;  /* 0x0000000b170b7223 */ /* 0x008fc80000000010 */
[----:B--2---:R-:W-:-:S04]  /*0710*/  FFMA R11, R20, R25, R11 ;  /* 0x00000019140b7223 */ /* 0x004fc8000000000b */
[----:B----4-:R-:W-:-:S04]  /*0720*/  FFMA R11, R12, R26, R11 ;  /* 0x0000001a0c0b7223 */ /* 0x010fc8000000000b */
[----:B-----5:R-:W-:-:S07]  /*0730*/  FFMA R16, R14, R27, R11 ;  /* 0x0000001b0e107223 */ /* 0x020fce000000000b */
.L_x_35:
[----:B------:R-:W-:Y:S05]  /*0740*/  @!P1 BRA `(.L_x_34) ;  /* 0x0000000000709947 */ /* 0x000fea0003800000 */
[----:B------:R-:W-:Y:S02]  /*0750*/  ISETP.NE.AND P0, PT, R24, 0x1, PT ;  /* 0x000000011800780c */ /* 0x000fe40003f05270 */
[----:B------:R-:W-:-:S04]  /*0760*/  LOP3.LUT R10, R10, 0x1, RZ, 0xc0, !PT ;  /* 0x000000010a0a7812 */ /* 0x000fc800078ec0ff */
[----:B------:R-:W-:-:S07]  /*0770*/  ISETP.NE.U32.AND P1, PT, R10, 0x1, PT ;  /* 0x000000010a00780c */ /* 0x000fce0003f25070 */
[----:B------:R-:W0:Y:S08]  /*0780*/  @P0 LDC R19, c[0x0][0x398] ;  /* 0x0000e600ff130b82 */ /* 0x000e300000000800 */
[----:B------:R-:W1:Y:S08]  /*0790*/  @P0 LDC.64 R20, c[0x0][0x390] ;  /* 0x0000e400ff140b82 */ /* 0x000e700000000a00 */
[----:B------:R-:W2:Y:S08]  /*07a0*/  @P0 LDC.64 R14, c[0x0][0x3a0] ;  /* 0x0000e800ff0e0b82 */ /* 0x000eb00000000a00 */
[----:B------:R-:W3:Y:S01]  /*07b0*/  @!P1 LDC R22, c[0x0][0x398] ;  /* 0x0000e600ff169b82 */ /* 0x000ee20000000800 */
[----:B0-----:R-:W-:-:S07]  /*07c0*/  @P0 IMAD R23, R17, R19, R8 ;  /* 0x0000001311170224 */ /* 0x001fce00078e0208 */
[----:B------:R-:W0:Y:S01]  /*07d0*/  @!P1 LDC.64 R10, c[0x0][0x390] ;  /* 0x0000e400ff0a9b82 */ /* 0x000e220000000a00 */
[----:B-1----:R-:W-:Y:S01]  /*07e0*/  @P0 IMAD.WIDE R20, R23, 0x4, R20 ;  /* 0x0000000417140825 */ /* 0x002fe200078e0214 */
[----:B------:R-:W-:Y:S02]  /*07f0*/  @P0 IADD3 R23, PT, PT, R9, R17, RZ ;  /* 0x0000001109170210 */ /* 0x000fe40007ffe0ff */
[----:B------:R-:W-:Y:S01]  /*0800*/  @P0 IADD3 R17, PT, PT, R17, 0x2, RZ ;  /* 0x0000000211110810 */ /* 0x000fe20007ffe0ff */
[----:B------:R-:W-:-:S03]  /*0810*/  @P0 IMAD.WIDE R18, R19, 0x4, R20 ;  /* 0x0000000413120825 */ /* 0x000fc600078e0214 */
[----:B------:R-:W1:Y:S01]  /*0820*/  @!P1 LDC.64 R12, c[0x0][0x3a0] ;  /* 0x0000e800ff0c9b82 */ /* 0x000e620000000a00 */
[----:B------:R-:W-:Y:S01]  /*0830*/  @!P1 IADD3 R25, PT, PT, R9, R17, RZ ;  /* 0x0000001109199210 */ /* 0x000fe20007ffe0ff */
[----:B------:R-:W4:Y:S01]  /*0840*/  @P0 LDG.E R21, desc[UR8][R20.64] ;  /* 0x0000000814150981 */ /* 0x000f22000c1e1900 */
[----:B--2---:R-:W-:-:S03]  /*0850*/  @P0 IMAD.WIDE R14, R23, 0x4, R14 ;  /* 0x00000004170e0825 */ /* 0x004fc600078e020e */
[----:B------:R-:W2:Y:S01]  /*0860*/  @P0 LDG.E R18, desc[UR8][R18.64] ;  /* 0x0000000812120981 */ /* 0x000ea2000c1e1900 */
[----:B---3--:R-:W-:-:S03]  /*0870*/  @!P1 IMAD R23, R17, R22, R8 ;  /* 0x0000001611179224 */ /* 0x008fc600078e0208 */
[----:B------:R-:W4:Y:S04]  /*0880*/  @P0 LDG.E R17, desc[UR8][R14.64] ;  /* 0x000000080e110981 */ /* 0x000f28000c1e1900 */
[----:B------:R-:W2:Y:S01]  /*0890*/  @P0 LDG.E R22, desc[UR8][R14.64+0x4] ;  /* 0x000004080e160981 */ /* 0x000ea2000c1e1900 */
[----:B0-----:R-:W-:-:S06]  /*08a0*/  @!P1 IMAD.WIDE R10, R23, 0x4, R10 ;  /* 0x00000004170a9825 */ /* 0x001fcc00078e020a */
[----:B------:R-:W3:Y:S01]  /*08b0*/  @!P1 LDG.E R11, desc[UR8][R10.64] ;  /* 0x000000080a0b9981 */ /* 0x000ee2000c1e1900 */
[----:B-1----:R-:W-:-:S06]  /*08c0*/  @!P1 IMAD.WIDE R12, R25, 0x4, R12 ;  /* 0x00000004190c9825 */ /* 0x002fcc00078e020c */
[----:B------:R-:W3:Y:S01]  /*08d0*/  @!P1 LDG.E R12, desc[UR8][R12.64] ;  /* 0x000000080c0c9981 */ /* 0x000ee2000c1e1900 */
[----:B----4-:R-:W-:-:S04]  /*08e0*/  @P0 FFMA R17, R21, R17, R16 ;  /* 0x0000001115110223 */ /* 0x010fc80000000010 */
[----:B--2---:R-:W-:-:S04]  /*08f0*/  @P0 FFMA R16, R18, R22, R17 ;  /* 0x0000001612100223 */ /* 0x004fc80000000011 */
[----:B---3--:R-:W-:-:S07]  /*0900*/  @!P1 FFMA R16, R11, R12, R16 ;  /* 0x0000000c0b109223 */ /* 0x008fce0000000010 */
.L_x_34:
[----:B------:R-:W0:Y:S01]  /*0910*/  LDC.64 R10, c[0x0][0x3b0] ;  /* 0x0000ec00ff0a7b82 */ /* 0x000e220000000a00 */
[----:B------:R-:W1:Y:S01]  /*0920*/  LDCU UR6, c[0x0][0x3b8] ;  /* 0x00007700ff0677ac */ /* 0x000e620008000800 */
[----:B------:R-:W2:Y:S01]  /*0930*/  LDCU UR7, c[0x0][0x3ac] ;  /* 0x00007580ff0777ac */ /* 0x000ea20008000800 */
[----:B-1----:R-:W-:Y:S01]  /*0940*/  IMAD R13, R0, UR6, R8 ;  /* 0x00000006000d7c24 */ /* 0x002fe2000f8e0208 */
[----:B------:R-:W1:Y:S03]  /*0950*/  LDCU UR6, c[0x0][0x38c] ;  /* 0x00007180ff0677ac */ /* 0x000e660008000800 */
[----:B0-----:R-:W-:-:S05]  /*0960*/  IMAD.WIDE R10, R13, 0x4, R10 ;  /* 0x000000040d0a7825 */ /* 0x001fca00078e020a */
[----:B------:R-:W2:Y:S01]  /*0970*/  LDG.E R12, desc[UR8][R10.64] ;  /* 0x000000080a0c7981 */ /* 0x000ea2000c1e1900 */
[----:B------:R-:W-:Y:S01]  /*0980*/  IADD3 R8, PT, PT, R3, R8, RZ ;  /* 0x0000000803087210 */ /* 0x000fe20007ffe0ff */
[----:B--2---:R-:W-:Y:S01]  /*0990*/  FMUL R13, R12, UR7 ;  /* 0x000000070c0d7c20 */ /* 0x004fe20008400000 */
[----:B------:R-:W0:Y:S03]  /*09a0*/  LDCU UR7, c[0x0][0x380] ;  /* 0x00007000ff0777ac */ /* 0x000e260008000800 */
[----:B-1----:R-:W-:-:S05]  /*09b0*/  FFMA R13, R16, UR6, R13 ;  /* 0x00000006100d7c23 */ /* 0x002fca000800000d */
[----:B------:R1:W-:Y:S01]  /*09c0*/  STG.E desc[UR8][R10.64], R13 ;  /* 0x0000000d0a007986 */ /* 0x0003e2000c101908 */
[----:B0-----:R-:W-:-:S13]  /*09d0*/  ISETP.GE.AND P0, PT, R8, UR7, PT ;  /* 0x0000000708007c0c */ /* 0x001fda000bf06270 */
[----:B-1----:R-:W-:Y:S05]  /*09e0*/  @!P0 BRA `(.L_x_36) ;  /* 0xfffffff800148947 */ /* 0x002fea000383ffff */
.L_x_31:
[----:B------:R-:W-:Y:S05]  /*09f0*/  BSYNC.RECONVERGENT B0 ;  /* 0x0000000000007941 */ /* 0x000fea0003800200 */
.L_x_30:
[----:B------:R-:W0:Y:S01]  /*0a00*/  LDCU UR6, c[0x0][0x384] ;  /* 0x00007080ff0677ac */ /* 0x000e220008000800 */
[----:B------:R-:W-:-:S04]  /*0a10*/  IADD3 R0, PT, PT, R5, R0, RZ ;  /* 0x0000000005007210 */ /* 0x000fc80007ffe0ff */
[----:B0-----:R-:W-:-:S13]  /*0a20*/  ISETP.GE.AND P0, PT, R0, UR6, PT ;  /* 0x0000000600007c0c */ /* 0x001fda000bf06270 */
[----:B------:R-:W-:Y:S05]  /*0a30*/  @!P0 BRA `(.L_x_37) ;  /* 0xfffffff400e48947 */ /* 0x000fea000383ffff */
[----:B------:R-:W-:Y:S05]  /*0a40*/  EXIT ;  /* 0x000000000000794d */ /* 0x000fea0003800000 */
.L_x_29:
[----:B------:R-:W-:Y:S01]  /*0a50*/  LOP3.LUT R4, R7, 0x7, RZ, 0xc0, !PT ;  /* 0x0000000707047812 */ /* 0x000fe200078ec0ff */
[----:B------:R-:W0:Y:S03]  /*0a60*/  LDCU UR5, c[0x0][0x3a8] ;  /* 0x00007500ff0577ac */ /* 0x000e260008000800 */
[----:B------:R-:W-:-:S04]  /*0a70*/  IADD3 R6, PT, PT, R4, -0x1, RZ ;  /* 0xffffffff04067810 */ /* 0x000fc80007ffe0ff */
[----:B------:R-:W-:Y:S02]  /*0a80*/  ISETP.GE.U32.AND P0, PT, R6, 0x3, PT ;  /* 0x000000030600780c */ /* 0x000fe40003f06070 */
[C---:B------:R-:W-:Y:S02]  /*0a90*/  LOP3.LUT R6, R7.reuse, 0x3, RZ, 0xc0, !PT ;  /* 0x0000000307067812 */ /* 0x040fe400078ec0ff */
[----:B------:R-:W-:-:S09]  /*0aa0*/  LOP3.LUT R7, R7, 0x7ffffff8, RZ, 0xc0, !PT ;  /* 0x7ffffff807077812 */ /* 0x000fd200078ec0ff */
.L_x_45:
[----:B------:R-:W1:Y:S01]  /*0ab0*/  LDCU UR4, c[0x0][0x380] ;  /* 0x00007000ff0477ac */ /* 0x000e620008000800 */
[----:B------:R-:W-:Y:S01]  /*0ac0*/  BSSY.RECONVERGENT B0, `(.L_x_38) ;  /* 0x0000079000007945 */ /* 0x000fe20003800200 */
[----:B-1----:R-:W-:-:S13]  /*0ad0*/  ISETP.GE.AND P1, PT, R2, UR4, PT ;  /* 0x0000000402007c0c */ /* 0x002fda000bf26270 */
[----:B------:R-:W-:Y:S05]  /*0ae0*/  @P1 BRA `(.L_x_39) ;  /* 0x0000000400d81947 */ /* 0x000fea0003800000 */
[----:B------:R-:W-:-:S07]  /*0af0*/  MOV R8, R2 ;  /* 0x0000000200087202 */ /* 0x000fce0000000f00 */
.L_x_44:
[----:B------:R-:W1:Y:S01]  /*0b00*/  LDC R9, c[0x0][0x388] ;  /* 0x0000e200ff097b82 */ /* 0x000e620000000800 */
[----:B------:R-:W-:Y:S02]  /*0b10*/  CS2R R20, SRZ ;  /* 0x0000000000147805 */ /* 0x000fe4000001ff00 */
[----:B-1----:R-:W-:-:S13]  /*0b20*/  ISETP.GE.U32.AND P1, PT, R9, 0x8, PT ;  /* 0x000000080900780c */ /* 0x002fda0003f26070 */
[----:B------:R-:W-:Y:S05]  /*0b30*/  @!P1 BRA `(.L_x_40) ;  /* 0x0000000000b09947 */ /* 0x000fea0003800000 */
[----:B------:R-:W-:Y:S01]  /*0b40*/  HFMA2 R20, -RZ, RZ, 0, 0 ;  /* 0x00000000ff147431 */ /* 0x000fe200000001ff */
[----:B------:R-:W-:-:S07]  /*0b50*/  MOV R11, RZ ;  /* 0x000000ff000b7202 */ /* 0x000fce0000000f00 */
.L_x_41:
[----:B------:R-:W1:Y:S01]  /*0b60*/  LDC R23, c[0x0][0x398] ;  /* 0x0000e600ff177b82 */ /* 0x000e620000000800 */
[----:B0-----:R-:W-:-:S07]  /*0b70*/  IMAD R17, R0, UR5, R11 ;  /* 0x0000000500117c24 */ /* 0x001fce000f8e020b */
[----:B------:R-:W0:Y:S08]  /*0b80*/  LDC.64 R12, c[0x0][0x3a0] ;  /* 0x0000e800ff0c7b82 */ /* 0x000e300000000a00 */
[----:B------:R-:W2:Y:S01]  /*0b90*/  LDC.64 R28, c[0x0][0x390] ;  /* 0x0000e400ff1c7b82 */ /* 0x000ea20000000a00 */
[----:B-1----:R-:W-:Y:S02]  /*0ba0*/  IMAD R15, R11, R23, R8 ;  /* 0x000000170b0f7224 */ /* 0x002fe400078e0208 */
[----:B0-----:R-:W-:-:S05]  /*0bb0*/  IMAD.WIDE R12, R17, 0x4, R12 ;  /* 0x00000004110c7825 */ /* 0x001fca00078e020c */
[----:B------:R-:W3:Y:S01]  /*0bc0*/  LDG.E R22, desc[UR8][R12.64] ;  /* 0x000000080c167981 */ /* 0x000ee2000c1e1900 */
[----:B--2---:R-:W-:-:S03]  /*0bd0*/  IMAD.WIDE R28, R15, 0x4, R28 ;  /* 0x000000040f1c7825 */ /* 0x004fc600078e021c */
[----:B------:R-:W2:Y:S04]  /*0be0*/  LDG.E R10, desc[UR8][R12.64+0x4] ;  /* 0x000004080c0a7981 */ /* 0x000ea8000c1e1900 */
[----:B------:R-:W3:Y:S01]  /*0bf0*/  LDG.E R21, desc[UR8][R28.64] ;  /* 0x000000081c157981 */ /* 0x000ee2000c1e1900 */
[----:B------:R-:W-:-:S03]  /*0c00*/  IMAD.WIDE R24, R23, 0x4, R28 ;  /* 0x0000000417187825 */ /* 0x000fc600078e021c */
[----:B------:R-:W4:Y:S04]  /*0c10*/  LDG.E R26, desc[UR8][R12.64+0x8] ;  /* 0x000008080c1a7981 */ /* 0x000f28000c1e1900 */
[----:B------:R0:W2:Y:S01]  /*0c20*/  LDG.E R27, desc[UR8][R24.64] ;  /* 0x00000008181b7981 */ /* 0x0000a2000c1e1900 */
[----:B------:R-:W-:-:S03]  /*0c30*/  IMAD.WIDE R18, R23, 0x4, R24 ;  /* 0x0000000417127825 */ /* 0x000fc600078e0218 */
[----:B------:R-:W5:Y:S01]  /*0c40*/  LDG.E R29, desc[UR8][R12.64+0xc] ;  /* 0x00000c080c1d7981 */ /* 0x000f62000c1e1900 */
[----:B------:R-:W-:-:S03]  /*0c50*/  IMAD.WIDE R16, R23, 0x4, R18 ;  /* 0x0000000417107825 */ /* 0x000fc600078e0212 */
[----:B------:R-:W5:Y:S04]  /*0c60*/  LDG.E R28, desc[UR8][R12.64+0x18] ;  /* 0x000018080c1c7981 */ /* 0x000f68000c1e1900 */
[----:B------:R-:W4:Y:S01]  /*0c70*/  LDG.E R19, desc[UR8][R18.64] ;  /* 0x0000000812137981 */ /* 0x000f22000c1e1900 */
[----:B------:R-:W-:-:S03]  /*0c80*/  IMAD.WIDE R14, R23, 0x4, R16 ;  /* 0x00000004170e7825 */ /* 0x000fc600078e0210 */
[----:B------:R-:W5:Y:S04]  /*0c90*/  LDG.E R16, desc[UR8][R16.64] ;  /* 0x0000000810107981 */ /* 0x000f68000c1e1900 */
[----:B------:R-:W5:Y:S04]  /*0ca0*/  LDG.E R18, desc[UR8][R12.64+0x14] ;  /* 0x000014080c127981 */ /* 0x000f68000c1e1900 */
[----:B------:R-:W5:Y:S01]  /*0cb0*/  LDG.E R17, desc[UR8][R12.64+0x1c] ;  /* 0x00001c080c117981 */ /* 0x000f62000c1e1900 */
[----:B---3--:R-:W-:Y:S01]  /*0cc0*/  FFMA R22, R21, R22, R20 ;  /* 0x0000001615167223 */ /* 0x008fe20000000014 */
[----:B------:R-:W-:-:S02]  /*0cd0*/  IMAD.WIDE R20, R23, 0x4, R14 ;  /* 0x0000000417147825 */ /* 0x000fc400078e020e */
[----:B------:R-:W3:Y:S02]  /*0ce0*/  LDG.E R14, desc[UR8][R14.64] ;  /* 0x000000080e0e7981 */ /* 0x000ee4000c1e1900 */
[----:B0-----:R-:W-:-:S04]  /*0cf0*/  IMAD.WIDE R24, R23, 0x4, R20 ;  /* 0x0000000417187825 */ /* 0x001fc800078e0214 */
[----:B--2---:R-:W-:Y:S01]  /*0d00*/  FFMA R10, R27, R10, R22 ;  /* 0x0000000a1b0a7223 */ /* 0x004fe20000000016 */
[----:B------:R-:W2:Y:S04]  /*0d10*/  LDG.E R20, desc[UR8][R20.64] ;  /* 0x0000000814147981 */ /* 0x000ea8000c1e1900 */
[----:B------:R-:W3:Y:S01]  /*0d20*/  LDG.E R27, desc[UR8][R12.64+0x10] ;  /* 0x000010080c1b7981 */ /* 0x000ee2000c1e1900 */
[----:B------:R-:W-:-:S03]  /*0d30*/  IMAD.WIDE R22, R23, 0x4, R24 ;  /* 0x0000000417167825 */ /* 0x000fc600078e0218 */
[----:B------:R-:W2:Y:S04]  /*0d40*/  LDG.E R24, desc[UR8][R24.64] ;  /* 0x0000000818187981 */ /* 0x000ea8000c1e1900 */
[----:B------:R-:W2:Y:S01]  /*0d50*/  LDG.E R22, desc[UR8][R22.64] ;  /* 0x0000000816167981 */ /* 0x000ea2000c1e1900 */
[----:B----4-:R-:W-:Y:S01]  /*0d60*/  FFMA R19, R19, R26, R10 ;  /* 0x0000001a13137223 */ /* 0x010fe2000000000a */
[----:B------:R-:W-:-:S03]  /*0d70*/  IADD3 R11, PT, PT, R11, 0x8, RZ ;  /* 0x000000080b0b7810 */ /* 0x000fc60007ffe0ff */
[----:B-----5:R-:W-:Y:S01]  /*0d80*/  FFMA R19, R16, R29, R19 ;  /* 0x0000001d10137223 */ /* 0x020fe20000000013 */
[----:B------:R-:W-:-:S03]  /*0d90*/  ISETP.NE.AND P1, PT, R11, R7, PT ;  /* 0x000000070b00720c */ /* 0x000fc60003f25270 */
[----:B---3--:R-:W-:-:S04]  /*0da0*/  FFMA R19, R14, R27, R19 ;  /* 0x0000001b0e137223 */ /* 0x008fc80000000013 */
[----:B--2---:R-:W-:-:S04]  /*0db0*/  FFMA R19, R20, R18, R19 ;  /* 0x0000001214137223 */ /* 0x004fc80000000013 */
[----:B------:R-:W-:-:S04]  /*0dc0*/  FFMA R19, R24, R28, R19 ;  /* 0x0000001c18137223 */ /* 0x000fc80000000013 */
[----:B------:R-:W-:Y:S01]  /*0dd0*/  FFMA R20, R22, R17, R19 ;  /* 0x0000001116147223 */ /* 0x000fe20000000013 */
[----:B------:R-:W-:Y:S06]  /*0de0*/  @P1 BRA `(.L_x_41) ;  /* 0xfffffffc005c1947 */ /* 0x000fec000383ffff */
[----:B------:R-:W-:-:S07]  /*0df0*/  MOV R21, R7 ;  /* 0x0000000700157202 */ /* 0x000fce0000000f00 */
.L_x_40:
[----:B------:R-:W-:-:S13]  /*0e00*/  ISETP.NE.AND P1, PT, R4, RZ, PT ;  /* 0x000000ff0400720c */ /* 0x000fda0003f25270 */
[----:B------:R-:W-:Y:S05]  /*0e10*/  @!P1 BRA `(.L_x_42) ;  /* 0x0000000000e09947 */ /* 0x000fea0003800000 */
[----:B------:R-:W-:Y:S01]  /*0e20*/  ISETP.NE.AND P1, PT, R6, RZ, PT ;  /* 0x000000ff0600720c */ /* 0x000fe20003f25270 */
[----:B------:R-:W-:-:S12]  /*0e30*/  @!P0 BRA `(.L_x_43) ;  /* 0x0000000000608947 */ /* 0x000fd80003800000 */
[----:B------:R-:W1:Y:S01]  /*0e40*/  LDC R19, c[0x0][0x398] ;  /* 0x0000e600ff137b82 */ /* 0x000e620000000800 */
[----:B------:R-:W2:Y:S07]  /*0e50*/  LDCU UR4, c[0x0][0x3a8] ;  /* 0x00007500ff0477ac */ /* 0x000eae0008000800 */
[----:B------:R-:W3:Y:S08]  /*0e60*/  LDC.64 R14, c[0x0][0x390] ;  /* 0x0000e400ff0e7b82 */ /* 0x000ef00000000a00 */
[----:B------:R-:W4:Y:S01]  /*0e70*/  LDC.64 R10, c[0x0][0x3a0] ;  /* 0x0000e800ff0a7b82 */ /* 0x000f220000000a00 */
[----:B-1----:R-:W-:-:S04]  /*0e80*/  IMAD R13, R21, R19, R8 ;  /* 0x00000013150d7224 */ /* 0x002fc800078e0208 */
[----:B---3--:R-:W-:-:S04]  /*0e90*/  IMAD.WIDE R14, R13, 0x4, R14 ;  /* 0x000000040d0e7825 */ /* 0x008fc800078e020e */
[----:B--2---:R-:W-:-:S04]  /*0ea0*/  IMAD R13, R0, UR4, R21 ;  /* 0x00000004000d7c24 */ /* 0x004fc8000f8e0215 */
[----:B----4-:R-:W-:-:S04]  /*0eb0*/  IMAD.WIDE R10, R13, 0x4, R10 ;  /* 0x000000040d0a7825 */ /* 0x010fc800078e020a */
[C---:B------:R-:W-:Y:S01]  /*0ec0*/  IMAD.WIDE R12, R19.reuse, 0x4, R14 ;  /* 0x00000004130c7825 */ /* 0x040fe200078e020e */
[----:B------:R-:W2:Y:S04]  /*0ed0*/  LDG.E R22, desc[UR8][R10.64] ;  /* 0x000000080a167981 */ /* 0x000ea8000c1e1900 */
[----:B------:R-:W2:Y:S01]  /*0ee0*/  LDG.E R15, desc[UR8][R14.64] ;  /* 0x000000080e0f7981 */ /* 0x000ea2000c1e1900 */
[----:B------:R-:W-:-:S03]  /*0ef0*/  IMAD.WIDE R16, R19, 0x4, R12 ;  /* 0x0000000413107825 */ /* 0x000fc600078e020c */
[----:B------:R-:W3:Y:S04]  /*0f00*/  LDG.E R13, desc[UR8][R12.64] ;  /* 0x000000080c0d7981 */ /* 0x000ee8000c1e1900 */
[----:B------:R-:W3:Y:S01]  /*0f10*/  LDG.E R23, desc[UR8][R10.64+0x4] ;  /* 0x000004080a177981 */ /* 0x000ee2000c1e1900 */
[----:B------:R-:W-:-:S03]  /*0f20*/  IMAD.WIDE R18, R19, 0x4, R16 ;  /* 0x0000000413127825 */ /* 0x000fc600078e0210 */
[----:B------:R-:W4:Y:S04]  /*0f30*/  LDG.E R17, desc[UR8][R16.64] ;  /* 0x0000000810117981 */ /* 0x000f28000c1e1900 */
[----:B------:R-:W4:Y:S04]  /*0f40*/  LDG.E R24, desc[UR8][R10.64+0x8] ;  /* 0x000008080a187981 */ /* 0x000f28000c1e1900 */
[----:B------:R-:W5:Y:S04]  /*0f50*/  LDG.E R19, desc[UR8][R18.64] ;  /* 0x0000000812137981 */ /* 0x000f68000c1e1900 */
[----:B------:R-:W5:Y:S01]  /*0f60*/  LDG.E R25, desc[UR8][R10.64+0xc] ;  /* 0x00000c080a197981 */ /* 0x000f62000c1e1900 */
[----:B------:R-:W-:Y:S01]  /*0f70*/  IADD3 R21, PT, PT, R21, 0x4, RZ ;  /* 0x0000000415157810 */ /* 0x000fe20007ffe0ff */
[----:B--2---:R-:W-:-:S04]  /*0f80*/  FFMA R22, R15, R22, R20 ;  /* 0x000000160f167223 */ /* 0x004fc80000000014 */
[----:B---3--:R-:W-:-:S04]  /*0f90*/  FFMA R22, R13, R23, R22 ;  /* 0x000000170d167223 */ /* 0x008fc80000000016 */
[----:B----4-:R-:W-:-:S04]  /*0fa0*/  FFMA R22, R17, R24, R22 ;  /* 0x0000001811167223 */ /* 0x010fc80000000016 */
[----:B-----5:R-:W-:-:S07]  /*0fb0*/  FFMA R20, R19, R25, R22 ;  /* 0x0000001913147223 */ /* 0x020fce0000000016 */
.L_x_43:
[----:B------:R-:W-:Y:S05]  /*0fc0*/  @!P1 BRA `(.L_x_42) ;  /* 0x0000000000749947 */ /* 0x000fea0003800000 */
[----:B------:R-:W-:Y:S02]  /*0fd0*/  ISETP.NE.AND P1, PT, R6, 0x1, PT ;  /* 0x000000010600780c */ /* 0x000fe40003f25270 */
[----:B------:R-:W-:-:S11]  /*0fe0*/  LOP3.LUT P2, RZ, R9, 0x1, RZ, 0xc0, !PT ;  /* 0x0000000109ff7812 */ /* 0x000fd6000784c0ff */
[----:B------:R-:W1:Y:S08]  /*0ff0*/  @P1 LDC R19, c[0x0][0x398] ;  /* 0x0000e600ff131b82 */ /* 0x000e700000000800 */
[----:B------:R-:W2:Y:S08]  /*1000*/  @P1 LDC.64 R14, c[0x0][0x390] ;  /* 0x0000e400ff0e1b82 */ /* 0x000eb00000000a00 */
[----:B------:R-:W3:Y:S08]  /*1010*/  @P1 LDC R18, c[0x0][0x3a8] ;  /* 0x0000ea00ff121b82 */ /* 0x000ef00000000800 */
[----:B------:R-:W4:Y:S01]  /*1020*/  @P1 LDC.64 R16, c[0x0][0x3a0] ;  /* 0x0000e800ff101b82 */ /* 0x000f220000000a00 */
[----:B-1----:R-:W-:-:S07]  /*1030*/  @P1 IMAD R23, R21, R19, R8 ;  /* 0x0000001315171224 */ /* 0x002fce00078e0208 */
[----:B------:R-:W1:Y:S01]  /*1040*/  @P2 LDC R22, c[0x0][0x398] ;  /* 0x0000e600ff162b82 */ /* 0x000e620000000800 */
[----:B--2---:R-:W-:-:S07]  /*1050*/  @P1 IMAD.WIDE R14, R23, 0x4, R14 ;  /* 0x00000004170e1825 */ /* 0x004fce00078e020e */
[----:B------:R-:W2:Y:S01]  /*1060*/  @P2 LDC R9, c[0x0][0x3a8] ;  /* 0x0000ea00ff092b82 */ /* 0x000ea20000000800 */
[----:B---3--:R-:W-:Y:S01]  /*1070*/  @P1 IMAD R23, R0, R18, R21 ;  /* 0x0000001200171224 */ /* 0x008fe200078e0215 */
[----:B------:R-:W-:Y:S01]  /*1080*/  @P1 IADD3 R21, PT, PT, R21, 0x2, RZ ;  /* 0x0000000215151810 */ /* 0x000fe20007ffe0ff */
[----:B------:R-:W-:Y:S02]  /*1090*/  @P1 IMAD.WIDE R18, R19, 0x4, R14 ;  /* 0x0000000413121825 */ /* 0x000fe400078e020e */
[----:B------:R-:W3:Y:S03]  /*10a0*/  @P1 LDG.E R15, desc[UR8][R14.64] ;  /* 0x000000080e0f1981 */ /* 0x000ee6000c1e1900 */
[----:B------:R-:W5:Y:S01]  /*10b0*/  @P2 LDC.64 R10, c[0x0][0x390] ;  /* 0x0000e400ff0a2b82 */ /* 0x000f620000000a00 */
[----:B----4-:R-:W-:Y:S01]  /*10c0*/  @P1 IMAD.WIDE R16, R23, 0x4, R16 ;  /* 0x0000000417101825 */ /* 0x010fe200078e0210 */
[----:B------:R-:W4:Y:S06]  /*10d0*/  @P1 LDG.E R18, desc[UR8][R18.64] ;  /* 0x0000000812121981 */ /* 0x000f2c000c1e1900 */
[----:B------:R-:W0:Y:S01]  /*10e0*/  @P2 LDC.64 R12, c[0x0][0x3a0] ;  /* 0x0000e800ff0c2b82 */ /* 0x000e220000000a00 */
[----:B-1----:R-:W-:-:S02]  /*10f0*/  @P2 IMAD R23, R21, R22, R8 ;  /* 0x0000001615172224 */ /* 0x002fc400078e0208 */
[----:B--2---:R-:W-:Y:S02]  /*1100*/  @P2 IMAD R9, R0, R9, R21 ;  /* 0x0000000900092224 */ /* 0x004fe400078e0215 */
[----:B------:R-:W3:Y:S01]  /*1110*/  @P1 LDG.E R21, desc[UR8][R16.64] ;  /* 0x0000000810151981 */ /* 0x000ee2000c1e1900 */
[----:B-----5:R-:W-:-:S06]  /*1120*/  @P2 IMAD.WIDE R10, R23, 0x4, R10 ;  /* 0x00000004170a2825 */ /* 0x020fcc00078e020a */
[----:B------:R-:W2:Y:S01]  /*1130*/  @P2 LDG.E R11, desc[UR8][R10.64] ;  /* 0x000000080a0b2981 */ /* 0x000ea2000c1e1900 */
[----:B0-----:R-:W-:-:S03]  /*1140*/  @P2 IMAD.WIDE R12, R9, 0x4, R12 ;  /* 0x00000004090c2825 */ /* 0x001fc600078e020c */
[----:B------:R-:W4:Y:S04]  /*1150*/  @P1 LDG.E R9, desc[UR8][R16.64+0x4] ;  /* 0x0000040810091981 */ /* 0x000f28000c1e1900 */
[----:B------:R-:W2:Y:S01]  /*1160*/  @P2 LDG.E R12, desc[UR8][R12.64] ;  /* 0x000000080c0c2981 */ /* 0x000ea2000c1e1900 */
[----:B---3--:R-:W-:-:S04]  /*1170*/  @P1 FFMA R21, R15, R21, R20 ;  /* 0x000000150f151223 */ /* 0x008fc80000000014 */
[----:B----4-:R-:W-:-:S04]  /*1180*/  @P1 FFMA R20, R18, R9, R21 ;  /* 0x0000000912141223 */ /* 0x010fc80000000015 */
[----:B--2---:R-:W-:-:S07]  /*1190*/  @P2 FFMA R20, R11, R12, R20 ;  /* 0x0000000c0b142223 */ /* 0x004fce0000000014 */
.L_x_42:
[----:B------:R-:W1:Y:S01]  /*11a0*/  LDCU UR6, c[0x0][0x3b8] ;  /* 0x00007700ff0677ac */ /* 0x000e620008000800 */
[----:B------:R-:W2:Y:S01]  /*11b0*/  LDC.64 R10, c[0x0][0x3b0] ;  /* 0x0000ec00ff0a7b82 */ /* 0x000ea20000000a00 */
[----:B------:R-:W3:Y:S01]  /*11c0*/  LDCU UR4, c[0x0][0x38c] ;  /* 0x00007180ff0477ac */ /* 0x000ee20008000800 */
[----:B-1----:R-:W-:Y:S01]  /*11d0*/  IMAD R13, R0, UR6, R8 ;  /* 0x00000006000d7c24 */ /* 0x002fe2000f8e0208 */
[----:B------:R-:W1:Y:S01]  /*11e0*/  LDCU UR6, c[0x0][0x380] ;  /* 0x00007000ff0677ac */ /* 0x000e620008000800 */
[----:B------:R-:W-:Y:S01]  /*11f0*/  IADD3 R8, PT, PT, R3, R8, RZ ;  /* 0x0000000803087210 */ /* 0x000fe20007ffe0ff */
[----:B---3--:R-:W-:Y:S01]  /*1200*/  FMUL R9, R20, UR4 ;  /* 0x0000000414097c20 */ /* 0x008fe20008400000 */
[----:B--2---:R-:W-:-:S05]  /*1210*/  IMAD.WIDE R10, R13, 0x4, R10 ;  /* 0x000000040d0a7825 */ /* 0x004fca00078e020a */
[----:B------:R2:W-:Y:S01]  /*1220*/  STG.E desc[UR8][R10.64], R9 ;  /* 0x000000090a007986 */ /* 0x0005e2000c101908 */
[----:B-1----:R-:W-:-:S13]  /*1230*/  ISETP.GE.AND P1, PT, R8, UR6, PT ;  /* 0x0000000608007c0c */ /* 0x002fda000bf26270 */
[----:B--2---:R-:W-:Y:S05]  /*1240*/  @!P1 BRA `(.L_x_44) ;  /* 0xfffffff8002c9947 */ /* 0x004fea000383ffff */
.L_x_39:
[----:B0-----:R-:W-:Y:S05]  /*1250*/  BSYNC.RECONVERGENT B0 ;  /* 0x0000000000007941 */ /* 0x001fea0003800200 */
.L_x_38:
[----:B------:R-:W0:Y:S01]  /*1260*/  LDCU UR4, c[0x0][0x384] ;  /* 0x00007080ff0477ac */ /* 0x000e220008000800 */
[----:B------:R-:W-:-:S04]  /*1270*/  IADD3 R0, PT, PT, R5, R0, RZ ;  /* 0x0000000005007210 */ /* 0x000fc80007ffe0ff */
[----:B0-----:R-:W-:-:S13]  /*1280*/  ISETP.GE.AND P1, PT, R0, UR4, PT ;  /* 0x0000000400007c0c */ /* 0x001fda000bf26270 */
[----:B------:R-:W-:Y:S05]  /*1290*/  @!P1 BRA `(.L_x_45) ;  /* 0xfffffff800049947 */ /* 0x000fea000383ffff */
[----:B------:R-:W-:Y:S05]  /*12a0*/  EXIT ;  /* 0x000000000000794d */ /* 0x000fea0003800000 */
.L_x_28:
[----:B------:R-:W0:Y:S02]  /*12b0*/  LDCU UR4, c[0x0][0x3ac] ;  /* 0x00007580ff0477ac */ /* 0x000e240008000800 */
[----:B0-----:R-:W-:-:S13]  /*12c0*/  FSETP.NEU.AND P0, PT, RZ, UR4, PT ;  /* 0x00000004ff007c0b */ /* 0x001fda000bf0d000 */
[----:B------:R-:W-:Y:S05]  /*12d0*/  @P0 BRA `(.L_x_46) ;  /* 0x0000000000540947 */ /* 0x000fea0003800000 */
[----:B------:R-:W0:Y:S02]  /*12e0*/  LDCU UR4, c[0x0][0x38c] ;  /* 0x00007180ff0477ac */ /* 0x000e240008000800 */
[----:B0-----:R-:W-:-:S07]  /*12f0*/  FMUL R11, RZ, UR4 ;  /* 0x00000004ff0b7c20 */ /* 0x001fce0008400000 */
.L_x_50:
[----:B------:R-:W0:Y:S01]  /*1300*/  LDC R13, c[0x0][0x380] ;  /* 0x0000e000ff0d7b82 */ /* 0x000e220000000800 */
[----:B------:R-:W-:Y:S01]  /*1310*/  BSSY.RECONVERGENT B0, `(.L_x_47) ;  /* 0x000000c000007945 */ /* 0x000fe20003800200 */
[----:B0-----:R-:W-:-:S13]  /*1320*/  ISETP.GE.AND P0, PT, R2, R13, PT ;  /* 0x0000000d0200720c */ /* 0x001fda0003f06270 */
[----:B--2---:R-:W-:Y:S05]  /*1330*/  @P0 BRA `(.L_x_48) ;  /* 0x0000000000240947 */ /* 0x004fea0003800000 */
[----:B------:R-:W0:Y:S01]  /*1340*/  LDC R15, c[0x0][0x3b8] ;  /* 0x0000ee00ff0f7b82 */ /* 0x000e220000000800 */
[----:B------:R-:W-:-:S07]  /*1350*/  MOV R4, R2 ;  /* 0x0000000200047202 */ /* 0x000fce0000000f00 */
[----:B------:R-:W1:Y:S02]  /*1360*/  LDC.64 R8, c[0x0][0x3b0] ;  /* 0x0000ec00ff087b82 */ /* 0x000e640000000a00 */
.L_x_49:
[----:B0-2---:R-:W-:Y:S01]  /*1370*/  IMAD R7, R0, R15, R4 ;  /* 0x0000000f00077224 */ /* 0x005fe200078e0204 */
[----:B------:R-:W-:-:S03]  /*1380*/  IADD3 R4, PT, PT, R3, R4, RZ ;  /* 0x0000000403047210 */ /* 0x000fc60007ffe0ff */
[----:B-1----:R-:W-:Y:S01]  /*1390*/  IMAD.WIDE R6, R7, 0x4, R8 ;  /* 0x0000000407067825 */ /* 0x002fe200078e0208 */
[----:B------:R-:W-:-:S04]  /*13a0*/  ISETP.GE.AND P0, PT, R4, R13, PT ;  /* 0x0000000d0400720c */ /* 0x000fc80003f06270 */
[----:B------:R2:W-:Y:S09]  /*13b0*/  STG.E desc[UR8][R6.64], R11 ;  /* 0x0000000b06007986 */ /* 0x0005f2000c101908 */
[----:B------:R-:W-:Y:S05]  /*13c0*/  @!P0 BRA `(.L_x_49) ;  /* 0xfffffffc00e88947 */ /* 0x000fea000383ffff */
.L_x_48:
[----:B------:R-:W-:Y:S05]  /*13d0*/  BSYNC.RECONVERGENT B0 ;  /* 0x0000000000007941 */ /* 0x000fea0003800200 */
.L_x_47:
[----:B------:R-:W0:Y:S01]  /*13e0*/  LDCU UR4, c[0x0][0x384] ;  /* 0x00007080ff0477ac */ /* 0x000e220008000800 */
[----:B------:R-:W-:-:S04]  /*13f0*/  IADD3 R0, PT, PT, R5, R0, RZ ;  /* 0x0000000005007210 */ /* 0x000fc80007ffe0ff */
[----:B0-----:R-:W-:-:S13]  /*1400*/  ISETP.GE.AND P0, PT, R0, UR4, PT ;  /* 0x0000000400007c0c */ /* 0x001fda000bf06270 */
[----:B------:R-:W-:Y:S05]  /*1410*/  @!P0 BRA `(.L_x_50) ;  /* 0xfffffffc00b88947 */ /* 0x000fea000383ffff */
[----:B------:R-:W-:Y:S05]  /*1420*/  EXIT ;  /* 0x000000000000794d */ /* 0x000fea0003800000 */
.L_x_46:
[----:B------:R-:W0:Y:S01]  /*1430*/  LDCU UR4, c[0x0][0x38c] ;  /* 0x00007180ff0477ac */ /* 0x000e220008000800 */
[----:B------:R-:W1:Y:S01]  /*1440*/  LDCU UR5, c[0x0][0x3b8] ;  /* 0x00007700ff0577ac */ /* 0x000e620008000800 */
[----:B------:R-:W2:Y:S01]  /*1450*/  LDCU UR6, c[0x0][0x3ac] ;  /* 0x00007580ff0677ac */ /* 0x000ea20008000800 */
[----:B0-----:R-:W-:-:S07]  /*1460*/  FMUL R13, RZ, UR4 ;  /* 0x00000004ff0d7c20 */ /* 0x001fce0008400000 */
.L_x_54:
[----:B------:R-:W0:Y:S01]  /*1470*/  LDC R15, c[0x0][0x380] ;  /* 0x0000e000ff0f7b82 */ /* 0x000e220000000800 */
[----:B------:R-:W-:Y:S01]  /*1480*/  BSSY.RECONVERGENT B0, `(.L_x_51) ;  /* 0x000000d000007945 */ /* 0x000fe20003800200 */
[----:B0-----:R-:W-:-:S13]  /*1490*/  ISETP.GE.AND P0, PT, R2, R15, PT ;  /* 0x0000000f0200720c */ /* 0x001fda0003f06270 */
[----:B---3--:R-:W-:Y:S05]  /*14a0*/  @P0 BRA `(.L_x_52) ;  /* 0x0000000000280947 */ /* 0x008fea0003800000 */
[----:B------:R-:W0:Y:S01]  /*14b0*/  LDC.64 R8, c[0x0][0x3b0] ;  /* 0x0000ec00ff087b82 */ /* 0x000e220000000a00 */
[----:B------:R-:W-:-:S07]  /*14c0*/  MOV R4, R2 ;  /* 0x0000000200047202 */ /* 0x000fce0000000f00 */
.L_x_53:
[----:B-1-3--:R-:W-:-:S04]  /*14d0*/  IMAD R7, R0, UR5, R4 ;  /* 0x0000000500077c24 */ /* 0x00afc8000f8e0204 */
[----:B0-----:R-:W-:-:S05]  /*14e0*/  IMAD.WIDE R6, R7, 0x4, R8 ;  /* 0x0000000407067825 */ /* 0x001fca00078e0208 */
[----:B------:R-:W2:Y:S01]  /*14f0*/  LDG.E R10, desc[UR8][R6.64] ;  /* 0x00000008060a7981 */ /* 0x000ea2000c1e1900 */
[----:B------:R-:W-:-:S04]  /*1500*/  IADD3 R4, PT, PT, R3, R4, RZ ;  /* 0x0000000403047210 */ /* 0x000fc80007ffe0ff */
[----:B------:R-:W-:Y:S01]  /*1510*/  ISETP.GE.AND P0, PT, R4, R15, PT ;  /* 0x0000000f0400720c */ /* 0x000fe20003f06270 */
[----:B--2---:R-:W-:-:S05]  /*1520*/  FFMA R11, R10, UR6, R13 ;  /* 0x000000060a0b7c23 */ /* 0x004fca000800000d */
[----:B------:R3:W-:Y:S07]  /*1530*/  STG.E desc[UR8][R6.64], R11 ;  /* 0x0000000b06007986 */ /* 0x0007ee000c101908 */
[----:B------:R-:W-:Y:S05]  /*1540*/  @!P0 BRA `(.L_x_53) ;  /* 0xfffffffc00e08947 */ /* 0x000fea000383ffff */
.L_x_52:
[----:B-12---:R-:W-:Y:S05]  /*1550*/  BSYNC.RECONVERGENT B0 ;  /* 0x0000000000007941 */ /* 0x006fea0003800200 */
.L_x_51:
[----:B------:R-:W0:Y:S01]  /*1560*/  LDCU UR4, c[0x0][0x384] ;  /* 0x00007080ff0477ac */ /* 0x000e220008000800 */
[----:B------:R-:W-:-:S04]  /*1570*/  IADD3 R0, PT, PT, R5, R0, RZ ;  /* 0x0000000005007210 */ /* 0x000fc80007ffe0ff */
[----:B0-----:R-:W-:-:S13]  /*1580*/  ISETP.GE.AND P0, PT, R0, UR4, PT ;  /* 0x0000000400007c0c */ /* 0x001fda000bf06270 */
[----:B------:R-:W-:Y:S05]  /*1590*/  @!P0 BRA `(.L_x_54) ;  /* 0xfffffffc00b48947 */ /* 0x000fea000383ffff */
[----:B------:R-:W-:Y:S05]  /*15a0*/  EXIT ;  /* 0x000000000000794d */ /* 0x000fea0003800000 */
.L_x_55:
        /* <DEDUP_REMOVED lines=13> */
.L_x_57:


//--------------------- .nv.shared.reserved.0     --------------------------
	.section	.nv.shared.reserved.0,"aw",@nobits
	.weak		__nv_reservedSMEM_offset_0_alias
	.size		__nv_reservedSMEM_offset_0_alias, 0, 64
	.other		__nv_reservedSMEM_offset_0_alias,@"STO_CUDA_RESERVED_SHARED STV_DEFAULT"
__nv_reservedSMEM_offset_0_alias:
	.zero		0
	.zero		64


//--------------------- .nv.constant0.dgemm       --------------------------
	.section	.nv.constant0.dgemm,"a",@progbits
	.sectionflags	@""
	.align	4
.nv.constant0.dgemm:
	.zero		972


//--------------------- .nv.constant0.sgemm       --------------------------
	.section	.nv.constant0.sgemm,"a",@progbits
	.sectionflags	@""
	.align	4
.nv.constant0.sgemm:
	.zero		956


//--------------------- SYMBOLS --------------------------

	.type		.nv.reservedSmem.offset0,@object
	.size		.nv.reservedSmem.offset0,0x4
